def attn_fwd(
    Q,
    K,
    V,
    Out,
    Lse,
    sm_scale,
    stride_qz,
    stride_qh,
    stride_qm,
    stride_qk,
    stride_kz,
    stride_kh,
    stride_kn,
    stride_kk,
    stride_vz,
    stride_vh,
    stride_vn,
    stride_vk,
    stride_oz,
    stride_oh,
    stride_om,
    stride_ok,
    seqlen_q,
    seqlen_k,
    BLOCK_M: tl.constexpr,
    BLOCK_N: tl.constexpr,
    HEAD_DIM: tl.constexpr,
    CAUSAL: tl.constexpr,
):
    start_m = tl.program_id(0)
    off_hz = tl.program_id(1)
    q_off = off_hz * stride_qh
    k_off = off_hz * stride_kh
    v_off = off_hz * stride_vh
    offs_m = start_m * BLOCK_M + tl.arange(0, BLOCK_M)
    offs_d = tl.arange(0, HEAD_DIM)
    offs_n = tl.arange(0, BLOCK_N)
    q_ptrs = Q + q_off + offs_m[:, None] * stride_qm + offs_d[None, :] * stride_qk
    k_ptrs = K + k_off + offs_d[:, None] * stride_kk + offs_n[None, :] * stride_kn
    v_ptrs = V + v_off + offs_n[:, None] * stride_vn + offs_d[None, :] * stride_vk
    m_i = tl.full([BLOCK_M], float("-inf"), dtype=tl.float32)
    l_i = tl.zeros([BLOCK_M], dtype=tl.float32) + 1.0
    acc = tl.zeros([BLOCK_M, HEAD_DIM], dtype=tl.float32)
    q = tl.load(q_ptrs)
    acc, l_i, m_i = _attn_fwd_inner(
        acc,
        l_i,
        m_i,
        q,
        k_ptrs,
        v_ptrs,
        sm_scale,
        stride_kn,
        stride_vn,
        start_m,
        seqlen_k,
        BLOCK_M,
        BLOCK_N,
        HEAD_DIM,
        CAUSAL,
    )
    acc = acc / l_i[:, None]
    lse = m_i + tl.math.log2(l_i) / 1.4426950408889634
    o_ptrs = (
        Out
        + off_hz * stride_oh
        + offs_m[:, None] * stride_om
        + offs_d[None, :] * stride_ok
    )
    tl.store(o_ptrs, acc.to(Out.dtype.element_ty))
    tl.store(Lse + off_hz * seqlen_q + offs_m, lse)

# config = {"BLOCK_M": 64, "BLOCK_N": 32, "HEAD_DIM": 64, "arch": "sm_80", "causal": true, "dtype": "bf16", "num_stages": 2, "num_warps": 4}
# arch = sm_80


// ===== COMPILED SASS (sm_80) =====

	.target	sm_80

	.elftype	@"ET_EXEC"


//--------------------- .note.nv.tkinfo           --------------------------
	.section	.note.nv.tkinfo,"",@"SHT_NOTE"
	.sectionflags	@"SHF_NOTE_NV_TKINFO"
	.tkinfo
        /*0018*/ 	.word	0x00000002
        /*0030*/ 	.string	""
        /*0030*/ 	.string	"ptxas"
        /*0030*/ 	.string	"Cuda compilation tools, release 13.0, V13.0.88"
        /*0030*/ 	.string	"Build cuda_13.0.r13.0/compiler.36424714_0"
        /*0030*/ 	.string	"-v  -suppress-debug-info  -lineinfo  -arch sm_80 "



//--------------------- .note.nv.cuinfo           --------------------------
	.section	.note.nv.cuinfo,"",@"SHT_NOTE"
	.sectionflags	@"SHF_NOTE_NV_CUINFO"
        /*0018*/ 	.short	0x0002
        /*001a*/ 	.short	0x0050
        /*001c*/ 	.short	0x0082
	.zero		2


//--------------------- .nv.info                  --------------------------
	.section	.nv.info,"",@"SHT_CUDA_INFO"
	.align	4


	//----- nvinfo : EIATTR_REGCOUNT
	.align		4
        /*0000*/ 	.byte	0x04, 0x2f
        /*0002*/ 	.short	(.L_2 - .L_1)
	.align		4
.L_1:
        /*0004*/ 	.word	index@(attn_fwd)
        /*0008*/ 	.word	0x000000b4


	//----- nvinfo : EIATTR_FRAME_SIZE
	.align		4
.L_2:
        /*000c*/ 	.byte	0x04, 0x11
        /*000e*/ 	.short	(.L_4 - .L_3)
	.align		4
.L_3:
        /*0010*/ 	.word	index@(attn_fwd)
        /*0014*/ 	.word	0x00000000


	//----- nvinfo : EIATTR_MIN_STACK_SIZE
	.align		4
.L_4:
        /*0018*/ 	.byte	0x04, 0x12
        /*001a*/ 	.short	(.L_6 - .L_5)
	.align		4
.L_5:
        /*001c*/ 	.word	index@(attn_fwd)
        /*0020*/ 	.word	0x00000000
.L_6:


//--------------------- .nv.info.attn_fwd         --------------------------
	.section	.nv.info.attn_fwd,"",@"SHT_CUDA_INFO"
	.sectionflags	@""
	.align	4


	//----- nvinfo : EIATTR_CUDA_API_VERSION
	.align		4
        /*0000*/ 	.byte	0x04, 0x37
        /*0002*/ 	.short	(.L_8 - .L_7)
.L_7:
        /*0004*/ 	.word	0x00000082


	//----- nvinfo : EIATTR_SW2861232_WAR
	.align		4
.L_8:
        /*0008*/ 	.byte	0x01, 0x35
	.zero		2


	//----- nvinfo : EIATTR_PARAM_CBANK
	.align		4
        /*000c*/ 	.byte	0x04, 0x0a
        /*000e*/ 	.short	(.L_10 - .L_9)
	.align		4
.L_9:
        /*0010*/ 	.word	index@(.nv.constant0.attn_fwd)
        /*0014*/ 	.short	0x0160
        /*0016*/ 	.short	0x0088


	//----- nvinfo : EIATTR_CBANK_PARAM_SIZE
	.align		4
.L_10:
        /*0018*/ 	.byte	0x03, 0x19
        /*001a*/ 	.short	0x0088


	//----- nvinfo : EIATTR_KPARAM_INFO
	.align		4
        /*001c*/ 	.byte	0x04, 0x17
        /*001e*/ 	.short	(.L_12 - .L_11)
.L_11:
        /*0020*/ 	.word	0x00000000
        /*0024*/ 	.short	0x0019
        /*0026*/ 	.short	0x0080
        /*0028*/ 	.byte	0x00, 0xf4, 0x21, 0x00


	//----- nvinfo : EIATTR_KPARAM_INFO
	.align		4
.L_12:
        /*002c*/ 	.byte	0x04, 0x17
        /*002e*/ 	.short	(.L_14 - .L_13)
.L_13:
        /*0030*/ 	.word	0x00000000
        /*0034*/ 	.short	0x0018
        /*0036*/ 	.short	0x0078
        /*0038*/ 	.byte	0x00, 0xf4, 0x21, 0x00


	//----- nvinfo : EIATTR_KPARAM_INFO
	.align		4
.L_14:
        /*003c*/ 	.byte	0x04, 0x17
        /*003e*/ 	.short	(.L_16 - .L_15)
.L_15:
        /*0040*/ 	.word	0x00000000
        /*0044*/ 	.short	0x0017
        /*0046*/ 	.short	0x0070
        /*0048*/ 	.byte	0x00, 0xf0, 0x11, 0x00


	//----- nvinfo : EIATTR_KPARAM_INFO
	.align		4
.L_16:
        /*004c*/ 	.byte	0x04, 0x17
        /*004e*/ 	.short	(.L_18 - .L_17)
.L_17:
        /*0050*/ 	.word	0x00000000
        /*0054*/ 	.short	0x0016
        /*0056*/ 	.short	0x006c
        /*0058*/ 	.byte	0x00, 0xf0, 0x11, 0x00


	//----- nvinfo : EIATTR_KPARAM_INFO
	.align		4
.L_18:
        /*005c*/ 	.byte	0x04, 0x17
        /*005e*/ 	.short	(.L_20 - .L_19)
.L_19:
        /*0060*/ 	.word	0x00000000
        /*0064*/ 	.short	0x0015
        /*0066*/ 	.short	0x0068
        /*0068*/ 	.byte	0x00, 0xf0, 0x11, 0x00


	//----- nvinfo : EIATTR_KPARAM_INFO
	.align		4
.L_20:
        /*006c*/ 	.byte	0x04, 0x17
        /*006e*/ 	.short	(.L_22 - .L_21)
.L_21:
        /*0070*/ 	.word	0x00000000
        /*0074*/ 	.short	0x0014
        /*0076*/ 	.short	0x0064
        /*0078*/ 	.byte	0x00, 0xf0, 0x11, 0x00


	//----- nvinfo : EIATTR_KPARAM_INFO
	.align		4
.L_22:
        /*007c*/ 	.byte	0x04, 0x17
        /*007e*/ 	.short	(.L_24 - .L_23)
.L_23:
        /*0080*/ 	.word	0x00000000
        /*0084*/ 	.short	0x0013
        /*0086*/ 	.short	0x0060
        /*0088*/ 	.byte	0x00, 0xf0, 0x11, 0x00


	//----- nvinfo : EIATTR_KPARAM_INFO
	.align		4
.L_24:
        /*008c*/ 	.byte	0x04, 0x17
        /*008e*/ 	.short	(.L_26 - .L_25)
.L_25:
        /*0090*/ 	.word	0x00000000
        /*0094*/ 	.short	0x0012
        /*0096*/ 	.short	0x005c
        /*0098*/ 	.byte	0x00, 0xf0, 0x11, 0x00


	//----- nvinfo : EIATTR_KPARAM_INFO
	.align		4
.L_26:
        /*009c*/ 	.byte	0x04, 0x17
        /*009e*/ 	.short	(.L_28 - .L_27)
.L_27:
        /*00a0*/ 	.word	0x00000000
        /*00a4*/ 	.short	0x0011
        /*00a6*/ 	.short	0x0058
        /*00a8*/ 	.byte	0x00, 0xf0, 0x11, 0x00


	//----- nvinfo : EIATTR_KPARAM_INFO
	.align		4
.L_28:
        /*00ac*/ 	.byte	0x04, 0x17
        /*00ae*/ 	.short	(.L_30 - .L_29)
.L_29:
        /*00b0*/ 	.word	0x00000000
        /*00b4*/ 	.short	0x0010
        /*00b6*/ 	.short	0x0054
        /*00b8*/ 	.byte	0x00, 0xf0, 0x11, 0x00


	//----- nvinfo : EIATTR_KPARAM_INFO
	.align		4
.L_30:
        /*00bc*/ 	.byte	0x04, 0x17
        /*00be*/ 	.short	(.L_32 - .L_31)
.L_31:
        /*00c0*/ 	.word	0x00000000
        /*00c4*/ 	.short	0x000f
        /*00c6*/ 	.short	0x0050
        /*00c8*/ 	.byte	0x00, 0xf0, 0x11, 0x00


	//----- nvinfo : EIATTR_KPARAM_INFO
	.align		4
.L_32:
        /*00cc*/ 	.byte	0x04, 0x17
        /*00ce*/ 	.short	(.L_34 - .L_33)
.L_33:
        /*00d0*/ 	.word	0x00000000
        /*00d4*/ 	.short	0x000e
        /*00d6*/ 	.short	0x004c
        /*00d8*/ 	.byte	0x00, 0xf0, 0x11, 0x00


	//----- nvinfo : EIATTR_KPARAM_INFO
	.align		4
.L_34:
        /*00dc*/ 	.byte	0x04, 0x17
        /*00de*/ 	.short	(.L_36 - .L_35)
.L_35:
        /*00e0*/ 	.word	0x00000000
        /*00e4*/ 	.short	0x000d
        /*00e6*/ 	.short	0x0048
        /*00e8*/ 	.byte	0x00, 0xf0, 0x11, 0x00


	//----- nvinfo : EIATTR_KPARAM_INFO
	.align		4
.L_36:
        /*00ec*/ 	.byte	0x04, 0x17
        /*00ee*/ 	.short	(.L_38 - .L_37)
.L_37:
        /*00f0*/ 	.word	0x00000000
        /*00f4*/ 	.short	0x000c
        /*00f6*/ 	.short	0x0044
        /*00f8*/ 	.byte	0x00, 0xf0, 0x11, 0x00


	//----- nvinfo : EIATTR_KPARAM_INFO
	.align		4
.L_38:
        /*00fc*/ 	.byte	0x04, 0x17
        /*00fe*/ 	.short	(.L_40 - .L_39)
.L_39:
        /*0100*/ 	.word	0x00000000
        /*0104*/ 	.short	0x000b
        /*0106*/ 	.short	0x0040
        /*0108*/ 	.byte	0x00, 0xf0, 0x11, 0x00


	//----- nvinfo : EIATTR_KPARAM_INFO
	.align		4
.L_40:
        /*010c*/ 	.byte	0x04, 0x17
        /*010e*/ 	.short	(.L_42 - .L_41)
.L_41:
        /*0110*/ 	.word	0x00000000
        /*0114*/ 	.short	0x000a
        /*0116*/ 	.short	0x003c
        /*0118*/ 	.byte	0x00, 0xf0, 0x11, 0x00


	//----- nvinfo : EIATTR_KPARAM_INFO
	.align		4
.L_42:
        /*011c*/ 	.byte	0x04, 0x17
        /*011e*/ 	.short	(.L_44 - .L_43)
.L_43:
        /*0120*/ 	.word	0x00000000
        /*0124*/ 	.short	0x0009
        /*0126*/ 	.short	0x0038
        /*0128*/ 	.byte	0x00, 0xf0, 0x11, 0x00


	//----- nvinfo : EIATTR_KPARAM_INFO
	.align		4
.L_44:
        /*012c*/ 	.byte	0x04, 0x17
        /*012e*/ 	.short	(.L_46 - .L_45)
.L_45:
        /*0130*/ 	.word	0x00000000
        /*0134*/ 	.short	0x0008
        /*0136*/ 	.short	0x0034
        /*0138*/ 	.byte	0x00, 0xf0, 0x11, 0x00


	//----- nvinfo : EIATTR_KPARAM_INFO
	.align		4
.L_46:
        /*013c*/ 	.byte	0x04, 0x17
        /*013e*/ 	.short	(.L_48 - .L_47)
.L_47:
        /*0140*/ 	.word	0x00000000
        /*0144*/ 	.short	0x0007
        /*0146*/ 	.short	0x0030
        /*0148*/ 	.byte	0x00, 0xf0, 0x11, 0x00


	//----- nvinfo : EIATTR_KPARAM_INFO
	.align		4
.L_48:
        /*014c*/ 	.byte	0x04, 0x17
        /*014e*/ 	.short	(.L_50 - .L_49)
.L_49:
        /*0150*/ 	.word	0x00000000
        /*0154*/ 	.short	0x0006
        /*0156*/ 	.short	0x002c
        /*0158*/ 	.byte	0x00, 0xf0, 0x11, 0x00


	//----- nvinfo : EIATTR_KPARAM_INFO
	.align		4
.L_50:
        /*015c*/ 	.byte	0x04, 0x17
        /*015e*/ 	.short	(.L_52 - .L_51)
.L_51:
        /*0160*/ 	.word	0x00000000
        /*0164*/ 	.short	0x0005
        /*0166*/ 	.short	0x0028
        /*0168*/ 	.byte	0x00, 0xf0, 0x11, 0x00


	//----- nvinfo : EIATTR_KPARAM_INFO
	.align		4
.L_52:
        /*016c*/ 	.byte	0x04, 0x17
        /*016e*/ 	.short	(.L_54 - .L_53)
.L_53:
        /*0170*/ 	.word	0x00000000
        /*0174*/ 	.short	0x0004
        /*0176*/ 	.short	0x0020
        /*0178*/ 	.byte	0x00, 0xf4, 0x21, 0x00


	//----- nvinfo : EIATTR_KPARAM_INFO
	.align		4
.L_54:
        /*017c*/ 	.byte	0x04, 0x17
        /*017e*/ 	.short	(.L_56 - .L_55)
.L_55:
        /*0180*/ 	.word	0x00000000
        /*0184*/ 	.short	0x0003
        /*0186*/ 	.short	0x0018
        /*0188*/ 	.byte	0x00, 0xf4, 0x21, 0x00


	//----- nvinfo : EIATTR_KPARAM_INFO
	.align		4
.L_56:
        /*018c*/ 	.byte	0x04, 0x17
        /*018e*/ 	.short	(.L_58 - .L_57)
.L_57:
        /*0190*/ 	.word	0x00000000
        /*0194*/ 	.short	0x0002
        /*0196*/ 	.short	0x0010
        /*0198*/ 	.byte	0x00, 0xf4, 0x21, 0x00


	//----- nvinfo : EIATTR_KPARAM_INFO
	.align		4
.L_58:
        /*019c*/ 	.byte	0x04, 0x17
        /*019e*/ 	.short	(.L_60 - .L_59)
.L_59:
        /*01a0*/ 	.word	0x00000000
        /*01a4*/ 	.short	0x0001
        /*01a6*/ 	.short	0x0008
        /*01a8*/ 	.byte	0x00, 0xf4, 0x21, 0x00


	//----- nvinfo : EIATTR_KPARAM_INFO
	.align		4
.L_60:
        /*01ac*/ 	.byte	0x04, 0x17
        /*01ae*/ 	.short	(.L_62 - .L_61)
.L_61:
        /*01b0*/ 	.word	0x00000000
        /*01b4*/ 	.short	0x0000
        /*01b6*/ 	.short	0x0000
        /*01b8*/ 	.byte	0x00, 0xf4, 0x21, 0x00


	//----- nvinfo : EIATTR_MAXREG_COUNT
	.align		4
.L_62:
        /*01bc*/ 	.byte	0x03, 0x1b
        /*01be*/ 	.short	0x00ff


	//----- nvinfo : EIATTR_NUM_BARRIERS
	.align		4
        /*01c0*/ 	.byte	0x02, 0x4c
        /*01c2*/ 	.byte	0x01
	.zero		1


	//----- nvinfo : EIATTR_MERCURY_ISA_VERSION
	.align		4
        /*01c4*/ 	.byte	0x03, 0x5f
        /*01c6*/ 	.short	0x0000


	//----- nvinfo : EIATTR_COOP_GROUP_MASK_REGIDS
	.align		4
        /*01c8*/ 	.byte	0x04, 0x29
        /*01ca*/ 	.short	(.L_64 - .L_63)


	//   ....[0]....
.L_63:
        /*01cc*/ 	.word	0xffffffff


	//   ....[1]....
        /*01d0*/ 	.word	0xffffffff


	//   ....[2]....
        /*01d4*/ 	.word	0xffffffff


	//   ....[3]....
        /*01d8*/ 	.word	0xffffffff


	//   ....[4]....
        /*01dc*/ 	.word	0xffffffff


	//   ....[5]....
        /*01e0*/ 	.word	0xffffffff


	//   ....[6]....
        /*01e4*/ 	.word	0xffffffff


	//   ....[7]....
        /*01e8*/ 	.word	0xffffffff


	//----- nvinfo : EIATTR_COOP_GROUP_INSTR_OFFSETS
	.align		4
.L_64:
        /*01ec*/ 	.byte	0x04, 0x28
        /*01ee*/ 	.short	(.L_66 - .L_65)


	//   ....[0]....
.L_65:
        /*01f0*/ 	.word	0x00002300


	//   ....[1]....
        /*01f4*/ 	.word	0x00002400


	//   ....[2]....
        /*01f8*/ 	.word	0x00002410


	//   ....[3]....
        /*01fc*/ 	.word	0x00002440


	//   ....[4]....
        /*0200*/ 	.word	0x00002d10


	//   ....[5]....
        /*0204*/ 	.word	0x00002d20


	//   ....[6]....
        /*0208*/ 	.word	0x00002db0


	//   ....[7]....
        /*020c*/ 	.word	0x00002dc0


	//----- nvinfo : EIATTR_EXIT_INSTR_OFFSETS
	.align		4
.L_66:
        /*0210*/ 	.byte	0x04, 0x1c
        /*0212*/ 	.short	(.L_68 - .L_67)


	//   ....[0]....
.L_67:
        /*0214*/ 	.word	0x00004640


	//   ....[1]....
        /*0218*/ 	.word	0x000046e0


	//----- nvinfo : EIATTR_REQNTID
	.align		4
.L_68:
        /*021c*/ 	.byte	0x04, 0x10
        /*021e*/ 	.short	(.L_70 - .L_69)
.L_69:
        /*0220*/ 	.word	0x00000080
        /*0224*/ 	.word	0x00000001
        /*0228*/ 	.word	0x00000001
.L_70:


//--------------------- .nv.callgraph             --------------------------
	.section	.nv.callgraph,"",@"SHT_CUDA_CALLGRAPH"
	.align	4
	.sectionentsize	8
	.align		4
        /*0000*/ 	.word	0x00000000
	.align		4
        /*0004*/ 	.word	0xffffffff
	.align		4
        /*0008*/ 	.word	0x00000000
	.align		4
        /*000c*/ 	.word	0xfffffffe
	.align		4
        /*0010*/ 	.word	0x00000000
	.align		4
        /*0014*/ 	.word	0xfffffffd
	.align		4
        /*0018*/ 	.word	0x00000000
	.align		4
        /*001c*/ 	.word	0xfffffffc


//--------------------- .nv.rel.action            --------------------------
	.section	.nv.rel.action,"",@"SHT_CUDA_RELOCINFO"
	.align	8
	.sectionentsize	8
        /*0000*/ 	.byte	0x73, 0x00, 0x00, 0x00, 0x00, 0x00, 0x00, 0x00, 0x00, 0x00, 0x00, 0x11, 0x25, 0x00, 0x05, 0x36


//--------------------- .nv.constant4             --------------------------
	.section	.nv.constant4,"a",@progbits
	.align	8
	.align		8
.nv.constant4:
        /*0000*/ 	.dword	_$_str


//--------------------- .nv.constant0.attn_fwd    --------------------------
	.section	.nv.constant0.attn_fwd,"a",@progbits
	.sectionflags	@""
	.align	4
.nv.constant0.attn_fwd:
	.zero		488


//--------------------- .text.attn_fwd            --------------------------
	.section	.text.attn_fwd,"ax",@progbits
	.sectioninfo	@"SHI_REGISTERS=180"
	.align	128
        .global         attn_fwd
        .type           attn_fwd,@function
        .size           attn_fwd,(.L_x_3 - attn_fwd)
        .other          attn_fwd,@"STO_CUDA_ENTRY STV_DEFAULT"
attn_fwd:
.text.attn_fwd:
[----:B------:R-:W-:Y:S02]  /*0000*/  IMAD.MOV.U32 R1, RZ, RZ, c[0x0][0x28] ;  /* 0x00000a00ff017624 */ /* 0x000fe400078e00ff */
[----:B------:R-:W0:Y:S01]  /*0010*/  S2R R0, SR_TID.X ;  /* 0x0000000000007919 */ /* 0x000e220000002100 */
[----:B------:R-:W-:Y:S01]  /*0020*/  IMAD.MOV.U32 R24, RZ, RZ, c[0x0][0x198] ;  /* 0x00006600ff187624 */ /* 0x000fe200078e00ff */
[----:B------:R-:W-:Y:S02]  /*0030*/  ULDC.64 UR6, c[0x0][0x118] ;  /* 0x0000460000067ab9 */ /* 0x000fe40000000a00 */
[----:B------:R-:W1:Y:S04]  /*0040*/  S2R R15, SR_CTAID.X ;  /* 0x00000000000f7919 */ /* 0x000e680000002500 */
[----:B------:R-:W2:Y:S01]  /*0050*/  S2R R2, SR_CTAID.Y ;  /* 0x0000000000027919 */ /* 0x000ea20000002600 */
[----:B0-----:R-:W-:Y:S01]  /*0060*/  SHF.R.U32.HI R3, RZ, 0x6, R0 ;  /* 0x00000006ff037819 */ /* 0x001fe20000011600 */
[----:B-1----:R-:W-:-:S03]  /*0070*/  IMAD.SHL.U32 R15, R15, 0x40, RZ ;  /* 0x000000400f0f7824 */ /* 0x002fc600078e00ff */
[----:B------:R-:W-:Y:S01]  /*0080*/  SGXT.U32 R3, R3, 0x1 ;  /* 0x000000010303781a */ /* 0x000fe20000000000 */
[----:B--2---:R-:W-:Y:S01]  /*0090*/  IMAD R4, R2, c[0x0][0x190], RZ ;  /* 0x0000640002047a24 */ /* 0x004fe200078e02ff */
[----:B------:R-:W-:-:S03]  /*00a0*/  LOP3.LUT R90, R15, 0x3f, R0, 0xf8, !PT ;  /* 0x0000003f0f5a7812 */ /* 0x000fc600078ef800 */
[----:B------:R-:W-:Y:S02]  /*00b0*/  IMAD R9, R3, c[0x0][0x198], RZ ;  /* 0x0000660003097a24 */ /* 0x000fe400078e02ff */
[----:B------:R-:W-:Y:S02]  /*00c0*/  IMAD.SHL.U32 R5, R4, 0x2, RZ ;  /* 0x0000000204057824 */ /* 0x000fe400078e00ff */
[----:B------:R-:W-:Y:S02]  /*00d0*/  IMAD R6, R90, c[0x0][0x194], RZ ;  /* 0x000065005a067a24 */ /* 0x000fe400078e02ff */
[----:B------:R-:W-:Y:S02]  /*00e0*/  IMAD R10, R24, 0x2, R9 ;  /* 0x00000002180a7824 */ /* 0x000fe400078e0209 */
[----:B------:R-:W-:Y:S01]  /*00f0*/  IMAD.HI R4, R4, 0x2, RZ ;  /* 0x0000000204047827 */ /* 0x000fe200078e02ff */
[----:B------:R-:W-:-:S03]  /*0100*/  SHF.L.U32 R8, R6, 0x1, RZ ;  /* 0x0000000106087819 */ /* 0x000fc600000006ff */
[----:B------:R-:W-:Y:S01]  /*0110*/  IMAD R11, R24, 0x2, R10 ;  /* 0x00000002180b7824 */ /* 0x000fe200078e020a */
[----:B------:R-:W-:Y:S01]  /*0120*/  IADD3 R48, P0, P1, R8, c[0x0][0x160], R5 ;  /* 0x0000580008307a10 */ /* 0x000fe2000791e005 */
[----:B------:R-:W-:-:S04]  /*0130*/  IMAD.HI R7, R6, 0x2, RZ ;  /* 0x0000000206077827 */ /* 0x000fc800078e02ff */
[C---:B------:R-:W-:Y:S01]  /*0140*/  IMAD R13, R24.reuse, 0x2, R11 ;  /* 0x00000002180d7824 */ /* 0x040fe200078e020b */
[----:B------:R-:W-:Y:S02]  /*0150*/  IADD3.X R50, R7, c[0x0][0x164], R4, P0, P1 ;  /* 0x0000590007327a10 */ /* 0x000fe400007e2404 */
[CC--:B------:R-:W-:Y:S01]  /*0160*/  LEA R4, P0, R9.reuse, R48.reuse, 0x1 ;  /* 0x0000003009047211 */ /* 0x0c0fe200078008ff */
[----:B------:R-:W-:Y:S01]  /*0170*/  IMAD R14, R24, 0x2, R13 ;  /* 0x00000002180e7824 */ /* 0x000fe200078e020d */
[----:B------:R-:W-:Y:S02]  /*0180*/  LEA R6, P1, R10, R48, 0x1 ;  /* 0x000000300a067211 */ /* 0x000fe400078208ff */
[----:B------:R-:W-:Y:S02]  /*0190*/  LEA.HI.X.SX32 R5, R9, R50, 0x1, P0 ;  /* 0x0000003209057211 */ /* 0x000fe400000f0eff */
[----:B------:R-:W-:Y:S02]  /*01a0*/  LEA R17, R24, R14, 0x1 ;  /* 0x0000000e18117211 */ /* 0x000fe400078e08ff */
[----:B------:R-:W-:Y:S01]  /*01b0*/  LEA R8, P0, R11, R48, 0x1 ;  /* 0x000000300b087211 */ /* 0x000fe200078008ff */
[----:B------:R0:W2:Y:S01]  /*01c0*/  LDG.E.U16 R25, [R4.64] ;  /* 0x0000000604197981 */ /* 0x0000a2000c1e1500 */
[----:B------:R-:W-:-:S02]  /*01d0*/  LEA.HI.X.SX32 R7, R10, R50, 0x1, P1 ;  /* 0x000000320a077211 */ /* 0x000fc400008f0eff */
[----:B------:R-:W-:Y:S02]  /*01e0*/  LEA.HI.X.SX32 R9, R11, R50, 0x1, P0 ;  /* 0x000000320b097211 */ /* 0x000fe400000f0eff */
[CC--:B------:R-:W-:Y:S01]  /*01f0*/  LEA R10, P0, R13.reuse, R48.reuse, 0x1 ;  /* 0x000000300d0a7211 */ /* 0x0c0fe200078008ff */
[----:B------:R1:W3:Y:S01]  /*0200*/  LDG.E.U16 R26, [R6.64] ;  /* 0x00000006061a7981 */ /* 0x0002e2000c1e1500 */
[----:B------:R-:W-:Y:S01]  /*0210*/  LEA R12, P1, R14, R48, 0x1 ;  /* 0x000000300e0c7211 */ /* 0x000fe200078208ff */
[----:B0-----:R-:W-:Y:S01]  /*0220*/  IMAD R5, R24, 0x2, R17 ;  /* 0x0000000218057824 */ /* 0x001fe200078e0211 */
[-C--:B------:R-:W-:Y:S01]  /*0230*/  LEA.HI.X.SX32 R11, R13, R50.reuse, 0x1, P0 ;  /* 0x000000320d0b7211 */ /* 0x080fe200000f0eff */
[----:B------:R0:W4:Y:S01]  /*0240*/  LDG.E.U16 R27, [R8.64] ;  /* 0x00000006081b7981 */ /* 0x000122000c1e1500 */
[----:B------:R-:W-:Y:S01]  /*0250*/  LEA.HI.X.SX32 R13, R14, R50, 0x1, P1 ;  /* 0x000000320e0d7211 */ /* 0x000fe200008f0eff */
[----:B-1----:R-:W-:Y:S01]  /*0260*/  IMAD R7, R24, 0x2, R5 ;  /* 0x0000000218077824 */ /* 0x002fe200078e0205 */
[----:B------:R-:W-:-:S03]  /*0270*/  LEA R16, P0, R17, R48, 0x1 ;  /* 0x0000003011107211 */ /* 0x000fc600078008ff */
[----:B------:R1:W5:Y:S01]  /*0280*/  LDG.E.U16 R29, [R12.64] ;  /* 0x000000060c1d7981 */ /* 0x000362000c1e1500 */
[C---:B------:R-:W-:Y:S01]  /*0290*/  IMAD R14, R24.reuse, 0x2, R7 ;  /* 0x00000002180e7824 */ /* 0x040fe200078e0207 */
[----:B------:R-:W-:Y:S02]  /*02a0*/  LEA.HI.X.SX32 R17, R17, R50, 0x1, P0 ;  /* 0x0000003211117211 */ /* 0x000fe400000f0eff */
[----:B------:R1:W3:Y:S01]  /*02b0*/  LDG.E.U16 R28, [R10.64] ;  /* 0x000000060a1c7981 */ /* 0x0002e2000c1e1500 */
[----:B------:R-:W-:Y:S01]  /*02c0*/  IMAD R18, R24, 0x2, R14 ;  /* 0x0000000218127824 */ /* 0x000fe200078e020e */
[-C--:B------:R-:W-:Y:S02]  /*02d0*/  LEA R4, P0, R5, R48.reuse, 0x1 ;  /* 0x0000003005047211 */ /* 0x080fe400078008ff */
[----:B------:R1:W3:Y:S01]  /*02e0*/  LDG.E.U16 R30, [R16.64] ;  /* 0x00000006101e7981 */ /* 0x0002e2000c1e1500 */
[----:B0-----:R-:W-:Y:S02]  /*02f0*/  LEA R8, P1, R14, R48, 0x1 ;  /* 0x000000300e087211 */ /* 0x001fe400078208ff */
[----:B-1----:R-:W-:-:S02]  /*0300*/  LEA R13, R24, R18, 0x1 ;  /* 0x00000012180d7211 */ /* 0x002fc400078e08ff */
[----:B------:R-:W-:Y:S02]  /*0310*/  LEA.HI.X.SX32 R5, R5, R50, 0x1, P0 ;  /* 0x0000003205057211 */ /* 0x000fe400000f0eff */
[C---:B------:R-:W-:Y:S02]  /*0320*/  LEA R6, P0, R7.reuse, R48, 0x1 ;  /* 0x0000003007067211 */ /* 0x040fe400078008ff */
[-C--:B------:R-:W-:Y:S01]  /*0330*/  LEA.HI.X.SX32 R9, R14, R50.reuse, 0x1, P1 ;  /* 0x000000320e097211 */ /* 0x080fe200008f0eff */
[----:B------:R-:W-:Y:S01]  /*0340*/  IMAD R14, R24, 0x2, R13 ;  /* 0x00000002180e7824 */ /* 0x000fe200078e020d */
[----:B------:R-:W-:Y:S01]  /*0350*/  LEA.HI.X.SX32 R7, R7, R50, 0x1, P0 ;  /* 0x0000003207077211 */ /* 0x000fe200000f0eff */
[----:B------:R0:W3:Y:S01]  /*0360*/  LDG.E.U16 R31, [R4.64] ;  /* 0x00000006041f7981 */ /* 0x0000e2000c1e1500 */
[----:B------:R-:W-:Y:S01]  /*0370*/  LEA R10, P0, R18, R48, 0x1 ;  /* 0x00000030120a7211 */ /* 0x000fe200078008ff */
[----:B------:R-:W-:Y:S02]  /*0380*/  IMAD R17, R24, 0x2, R14 ;  /* 0x0000000218117824 */ /* 0x000fe400078e020e */
[----:B------:R1:W3:Y:S01]  /*0390*/  LDG.E.U16 R33, [R8.64] ;  /* 0x0000000608217981 */ /* 0x0002e2000c1e1500 */
[----:B------:R-:W-:Y:S01]  /*03a0*/  LEA.HI.X.SX32 R11, R18, R50, 0x1, P0 ;  /* 0x00000032120b7211 */ /* 0x000fe200000f0eff */
[C---:B------:R-:W-:Y:S01]  /*03b0*/  IMAD R18, R24.reuse, 0x2, R17 ;  /* 0x0000000218127824 */ /* 0x040fe200078e0211 */
[C---:B------:R-:W-:Y:S01]  /*03c0*/  LEA R12, P0, R13.reuse, R48, 0x1 ;  /* 0x000000300d0c7211 */ /* 0x040fe200078008ff */
[----:B------:R0:W4:Y:S03]  /*03d0*/  LDG.E.U16 R32, [R6.64] ;  /* 0x0000000606207981 */ /* 0x000126000c1e1500 */
[----:B------:R-:W-:Y:S01]  /*03e0*/  LEA.HI.X.SX32 R13, R13, R50, 0x1, P0 ;  /* 0x000000320d0d7211 */ /* 0x000fe200000f0eff */
[----:B------:R0:W4:Y:S01]  /*03f0*/  LDG.E.U16 R34, [R10.64] ;  /* 0x000000060a227981 */ /* 0x000122000c1e1500 */
[----:B-1----:R-:W-:Y:S01]  /*0400*/  IMAD R9, R24, 0x2, R18 ;  /* 0x0000000218097824 */ /* 0x002fe200078e0212 */
[----:B0-----:R-:W-:-:S02]  /*0410*/  LEA R4, P0, R14, R48, 0x1 ;  /* 0x000000300e047211 */ /* 0x001fc400078008ff */
[----:B------:R0:W4:Y:S02]  /*0420*/  LDG.E.U16 R35, [R12.64] ;  /* 0x000000060c237981 */ /* 0x000124000c1e1500 */
[----:B------:R-:W-:Y:S02]  /*0430*/  LEA.HI.X.SX32 R5, R14, R50, 0x1, P0 ;  /* 0x000000320e057211 */ /* 0x000fe400000f0eff */
[----:B------:R-:W-:Y:S02]  /*0440*/  LEA R11, R24, R9, 0x1 ;  /* 0x00000009180b7211 */ /* 0x000fe400078e08ff */
[-C--:B------:R-:W-:Y:S01]  /*0450*/  LEA R6, P0, R18, R48.reuse, 0x1 ;  /* 0x0000003012067211 */ /* 0x080fe200078008ff */
[----:B------:R1:W4:Y:S02]  /*0460*/  LDG.E.U16 R36, [R4.64] ;  /* 0x0000000604247981 */ /* 0x000324000c1e1500 */
[----:B------:R-:W-:Y:S01]  /*0470*/  IMAD R14, R24, 0x2, R11 ;  /* 0x00000002180e7824 */ /* 0x000fe200078e020b */
[----:B------:R-:W-:-:S02]  /*0480*/  LEA R16, P1, R17, R48, 0x1 ;  /* 0x0000003011107211 */ /* 0x000fc400078208ff */
[-C--:B------:R-:W-:Y:S01]  /*0490*/  LEA.HI.X.SX32 R7, R18, R50.reuse, 0x1, P0 ;  /* 0x0000003212077211 */ /* 0x080fe200000f0eff */
[C---:B------:R-:W-:Y:S01]  /*04a0*/  IMAD R18, R24.reuse, 0x2, R14 ;  /* 0x0000000218127824 */ /* 0x040fe200078e020e */
[----:B------:R-:W-:Y:S02]  /*04b0*/  LEA.HI.X.SX32 R17, R17, R50, 0x1, P1 ;  /* 0x0000003211117211 */ /* 0x000fe400008f0eff */
[CC--:B------:R-:W-:Y:S01]  /*04c0*/  LEA R8, P0, R9.reuse, R48.reuse, 0x1 ;  /* 0x0000003009087211 */ /* 0x0c0fe200078008ff */
[----:B------:R-:W-:Y:S01]  /*04d0*/  IMAD R19, R24, 0x2, R18 ;  /* 0x0000000218137824 */ /* 0x000fe200078e0212 */
[C---:B0-----:R-:W-:Y:S01]  /*04e0*/  LEA R12, P1, R14.reuse, R48, 0x1 ;  /* 0x000000300e0c7211 */ /* 0x041fe200078208ff */
[----:B------:R0:W4:Y:S01]  /*04f0*/  LDG.E.U16 R37, [R16.64] ;  /* 0x0000000610257981 */ /* 0x000122000c1e1500 */
[-C--:B------:R-:W-:Y:S02]  /*0500*/  LEA.HI.X.SX32 R9, R9, R50.reuse, 0x1, P0 ;  /* 0x0000003209097211 */ /* 0x080fe400000f0eff */
[----:B------:R-:W-:Y:S01]  /*0510*/  LEA.HI.X.SX32 R13, R14, R50, 0x1, P1 ;  /* 0x000000320e0d7211 */ /* 0x000fe200008f0eff */
[----:B------:R-:W-:Y:S01]  /*0520*/  IMAD R14, R24, 0x2, R19 ;  /* 0x00000002180e7824 */ /* 0x000fe200078e0213 */
[C---:B------:R-:W-:Y:S01]  /*0530*/  LEA R10, P0, R11.reuse, R48, 0x1 ;  /* 0x000000300b0a7211 */ /* 0x040fe200078008ff */
[----:B------:R0:W4:Y:S03]  /*0540*/  LDG.E.U16 R38, [R6.64] ;  /* 0x0000000606267981 */ /* 0x000126000c1e1500 */
[----:B------:R-:W-:Y:S01]  /*0550*/  LEA.HI.X.SX32 R11, R11, R50, 0x1, P0 ;  /* 0x000000320b0b7211 */ /* 0x000fe200000f0eff */
[----:B------:R0:W4:Y:S01]  /*0560*/  LDG.E.U16 R39, [R8.64] ;  /* 0x0000000608277981 */ /* 0x000122000c1e1500 */
[----:B-1----:R-:W-:-:S02]  /*0570*/  LEA R4, P0, R18, R48, 0x1 ;  /* 0x0000003012047211 */ /* 0x002fc400078008ff */
[----:B0-----:R-:W-:Y:S01]  /*0580*/  LEA R17, R24, R14, 0x1 ;  /* 0x0000000e18117211 */ /* 0x001fe200078e08ff */
[----:B------:R0:W4:Y:S01]  /*0590*/  LDG.E.U16 R41, [R12.64] ;  /* 0x000000060c297981 */ /* 0x000122000c1e1500 */
[----:B------:R-:W-:-:S03]  /*05a0*/  LEA.HI.X.SX32 R5, R18, R50, 0x1, P0 ;  /* 0x0000003212057211 */ /* 0x000fc600000f0eff */
[C---:B------:R-:W-:Y:S01]  /*05b0*/  IMAD R18, R24.reuse, 0x2, R17 ;  /* 0x0000000218127824 */ /* 0x040fe200078e0211 */
[C---:B------:R-:W-:Y:S01]  /*05c0*/  LEA R6, P0, R19.reuse, R48, 0x1 ;  /* 0x0000003013067211 */ /* 0x040fe200078008ff */
[----:B------:R1:W4:Y:S02]  /*05d0*/  LDG.E.U16 R40, [R10.64] ;  /* 0x000000060a287981 */ /* 0x000324000c1e1500 */
[C---:B------:R-:W-:Y:S01]  /*05e0*/  IMAD R20, R24.reuse, 0x2, R18 ;  /* 0x0000000218147824 */ /* 0x040fe200078e0212 */
[----:B------:R-:W-:Y:S01]  /*05f0*/  LEA.HI.X.SX32 R7, R19, R50, 0x1, P0 ;  /* 0x0000003213077211 */ /* 0x000fe200000f0eff */
[----:B------:R1:W4:Y:S02]  /*0600*/  LDG.E.U16 R42, [R4.64] ;  /* 0x00000006042a7981 */ /* 0x000324000c1e1500 */
[----:B------:R-:W-:Y:S01]  /*0610*/  IMAD R22, R24, 0x2, R20 ;  /* 0x0000000218167824 */ /* 0x000fe200078e0214 */
[----:B------:R-:W-:Y:S01]  /*0620*/  LEA R8, P0, R18, R48, 0x1 ;  /* 0x0000003012087211 */ /* 0x000fe200078008ff */
[----:B------:R1:W4:Y:S02]  /*0630*/  LDG.E.U16 R43, [R6.64] ;  /* 0x00000006062b7981 */ /* 0x000324000c1e1500 */
[----:B0-----:R-:W-:Y:S01]  /*0640*/  IMAD R13, R24, 0x2, R22 ;  /* 0x00000002180d7824 */ /* 0x001fe200078e0216 */
[----:B------:R-:W-:-:S04]  /*0650*/  LEA.HI.X.SX32 R9, R18, R50, 0x1, P0 ;  /* 0x0000003212097211 */ /* 0x000fc800000f0eff */
[----:B------:R-:W-:Y:S01]  /*0660*/  LEA R18, R24, R13, 0x1 ;  /* 0x0000000d18127211 */ /* 0x000fe200078e08ff */
[----:B------:R0:W4:Y:S01]  /*0670*/  LDG.E.U16 R44, [R8.64] ;  /* 0x00000006082c7981 */ /* 0x000122000c1e1500 */
[----:B------:R-:W-:-:S03]  /*0680*/  LEA R16, P1, R17, R48, 0x1 ;  /* 0x0000003011107211 */ /* 0x000fc600078208ff */
[----:B------:R-:W-:Y:S01]  /*0690*/  IMAD R21, R24, 0x2, R18 ;  /* 0x0000000218157824 */ /* 0x000fe200078e0212 */
[----:B-1----:R-:W-:-:S03]  /*06a0*/  LEA R10, P0, R20, R48, 0x1 ;  /* 0x00000030140a7211 */ /* 0x002fc600078008ff */
[----:B------:R-:W-:Y:S01]  /*06b0*/  IMAD R23, R24, 0x2, R21 ;  /* 0x0000000218177824 */ /* 0x000fe200078e0215 */
[-C--:B------:R-:W-:Y:S02]  /*06c0*/  LEA.HI.X.SX32 R17, R17, R50.reuse, 0x1, P1 ;  /* 0x0000003211117211 */ /* 0x080fe400008f0eff */
[----:B------:R-:W-:Y:S01]  /*06d0*/  LEA.HI.X.SX32 R11, R20, R50, 0x1, P0 ;  /* 0x00000032140b7211 */ /* 0x000fe200000f0eff */
[----:B------:R-:W-:Y:S01]  /*06e0*/  IMAD R6, R24, 0x2, R23 ;  /* 0x0000000218067824 */ /* 0x000fe200078e0217 */
[-C--:B------:R-:W-:Y:S01]  /*06f0*/  LEA R4, P0, R18, R48.reuse, 0x1 ;  /* 0x0000003012047211 */ /* 0x080fe200078008ff */
[----:B------:R1:W4:Y:S01]  /*0700*/  LDG.E.U16 R45, [R16.64] ;  /* 0x00000006102d7981 */ /* 0x000322000c1e1500 */
[C---:B------:R-:W-:Y:S01]  /*0710*/  LEA R12, P1, R13.reuse, R48, 0x1 ;  /* 0x000000300d0c7211 */ /* 0x040fe200078208ff */
[----:B------:R-:W-:Y:S01]  /*0720*/  IMAD R7, R24, 0x2, R6 ;  /* 0x0000000218077824 */ /* 0x000fe200078e0206 */
[-C--:B------:R-:W-:Y:S01]  /*0730*/  LEA.HI.X.SX32 R5, R18, R50.reuse, 0x1, P0 ;  /* 0x0000003212057211 */ /* 0x080fe200000f0eff */
[----:B------:R0:W4:Y:S01]  /*0740*/  LDG.E.U16 R47, [R10.64] ;  /* 0x000000060a2f7981 */ /* 0x000122000c1e1500 */
[----:B------:R-:W-:-:S02]  /*0750*/  LEA.HI.X.SX32 R13, R13, R50, 0x1, P1 ;  /* 0x000000320d0d7211 */ /* 0x000fc400008f0eff */
[----:B-1----:R-:W-:-:S03]  /*0760*/  LEA R16, P0, R21, R48, 0x1 ;  /* 0x0000003015107211 */ /* 0x002fc600078008ff */
[----:B------:R1:W4:Y:S01]  /*0770*/  LDG.E.U16 R49, [R12.64] ;  /* 0x000000060c317981 */ /* 0x000322000c1e1500 */
[----:B------:R-:W-:Y:S02]  /*0780*/  LEA R18, P1, R6, R48, 0x1 ;  /* 0x0000003006127211 */ /* 0x000fe400078208ff */
[----:B------:R-:W-:Y:S01]  /*0790*/  LEA.HI.X.SX32 R17, R21, R50, 0x1, P0 ;  /* 0x0000003215117211 */ /* 0x000fe200000f0eff */
[----:B------:R1:W4:Y:S01]  /*07a0*/  LDG.E.U16 R46, [R4.64] ;  /* 0x00000006042e7981 */ /* 0x000322000c1e1500 */
[C---:B------:R-:W-:Y:S02]  /*07b0*/  LEA R20, P0, R7.reuse, R48, 0x1 ;  /* 0x0000003007147211 */ /* 0x040fe400078008ff */
[----:B0-----:R-:W-:Y:S02]  /*07c0*/  LEA R8, R24, R7, 0x1 ;  /* 0x0000000718087211 */ /* 0x001fe400078e08ff */
[-C--:B------:R-:W-:Y:S01]  /*07d0*/  LEA.HI.X.SX32 R19, R6, R50.reuse, 0x1, P1 ;  /* 0x0000003206137211 */ /* 0x080fe200008f0eff */
[----:B------:R0:W4:Y:S01]  /*07e0*/  LDG.E.U16 R17, [R16.64] ;  /* 0x0000000610117981 */ /* 0x000122000c1e1500 */
[----:B------:R-:W-:-:S02]  /*07f0*/  LEA.HI.X.SX32 R21, R7, R50, 0x1, P0 ;  /* 0x0000003207157211 */ /* 0x000fc400000f0eff */
[-C--:B-1----:R-:W-:Y:S01]  /*0800*/  LEA R12, P1, R8, R48.reuse, 0x1 ;  /* 0x00000030080c7211 */ /* 0x082fe200078208ff */
[----:B------:R-:W-:Y:S01]  /*0810*/  IMAD R24, R24, 0x2, R8 ;  /* 0x0000000218187824 */ /* 0x000fe200078e0208 */
[----:B------:R-:W-:Y:S01]  /*0820*/  LEA R6, P0, R14, R48, 0x1 ;  /* 0x000000300e067211 */ /* 0x000fe200078008ff */
[----:B------:R1:W4:Y:S01]  /*0830*/  LDG.E.U16 R51, [R18.64] ;  /* 0x0000000612337981 */ /* 0x000322000c1e1500 */
[-C--:B------:R-:W-:Y:S02]  /*0840*/  LEA.HI.X.SX32 R13, R8, R50.reuse, 0x1, P1 ;  /* 0x00000032080d7211 */ /* 0x080fe400008f0eff */
[----:B------:R-:W-:Y:S01]  /*0850*/  LEA.HI.X.SX32 R7, R14, R50, 0x1, P0 ;  /* 0x000000320e077211 */ /* 0x000fe200000f0eff */
[----:B------:R-:W4:Y:S01]  /*0860*/  LDG.E.U16 R20, [R20.64] ;  /* 0x0000000614147981 */ /* 0x000f22000c1e1500 */
[CC--:B------:R-:W-:Y:S02]  /*0870*/  LEA R8, P0, R22.reuse, R48.reuse, 0x1 ;  /* 0x0000003016087211 */ /* 0x0c0fe400078008ff */
[----:B------:R-:W-:Y:S01]  /*0880*/  LEA R10, P1, R23, R48, 0x1 ;  /* 0x00000030170a7211 */ /* 0x000fe200078208ff */
[----:B------:R0:W4:Y:S01]  /*0890*/  LDG.E.U16 R13, [R12.64] ;  /* 0x000000060c0d7981 */ /* 0x000122000c1e1500 */
[----:B------:R-:W-:-:S02]  /*08a0*/  LEA.HI.X.SX32 R9, R22, R50, 0x1, P0 ;  /* 0x0000003216097211 */ /* 0x000fc400000f0eff */
[C---:B-1----:R-:W-:Y:S01]  /*08b0*/  LEA R18, P0, R24.reuse, R48, 0x1 ;  /* 0x0000003018127211 */ /* 0x042fe200078008ff */
[----:B------:R1:W4:Y:S01]  /*08c0*/  LDG.E.U16 R14, [R6.64] ;  /* 0x00000006060e7981 */ /* 0x000322000c1e1500 */
[-C--:B------:R-:W-:Y:S02]  /*08d0*/  LEA.HI.X.SX32 R11, R23, R50.reuse, 0x1, P1 ;  /* 0x00000032170b7211 */ /* 0x080fe400008f0eff */
[----:B------:R-:W-:Y:S01]  /*08e0*/  LEA.HI.X.SX32 R19, R24, R50, 0x1, P0 ;  /* 0x0000003218137211 */ /* 0x000fe200000f0eff */
[----:B------:R-:W4:Y:S04]  /*08f0*/  LDG.E.U16 R8, [R8.64] ;  /* 0x0000000608087981 */ /* 0x000f28000c1e1500 */
[----:B------:R1:W4:Y:S04]  /*0900*/  LDG.E.U16 R10, [R10.64] ;  /* 0x000000060a0a7981 */ /* 0x000328000c1e1500 */
[----:B------:R-:W4:Y:S01]  /*0910*/  LDG.E.U16 R18, [R18.64] ;  /* 0x0000000612127981 */ /* 0x000f22000c1e1500 */
[----:B0-----:R-:W-:-:S02]  /*0920*/  LOP3.LUT R16, R0, 0x3f, RZ, 0xc0, !PT ;  /* 0x0000003f00107812 */ /* 0x001fc400078ec0ff */
[----:B------:R-:W-:-:S03]  /*0930*/  SHF.R.S32.HI R4, RZ, 0x6, R0 ;  /* 0x00000006ff047819 */ /* 0x000fc60000011400 */
[----:B------:R-:W-:Y:S01]  /*0940*/  IMAD.SHL.U32 R5, R16, 0x2, RZ ;  /* 0x0000000210057824 */ /* 0x000fe200078e00ff */
[----:B------:R-:W-:-:S04]  /*0950*/  SGXT R4, R4, 0x1 ;  /* 0x000000010404781a */ /* 0x000fc80000000200 */
[----:B------:R-:W-:-:S04]  /*0960*/  LOP3.LUT R4, R5, 0x90, R4, 0x78, !PT ;  /* 0x0000009005047812 */ /* 0x000fc800078e7804 */
[C---:B------:R-:W-:Y:S02]  /*0970*/  LOP3.LUT R5, R4.reuse, 0x20, RZ, 0x3c, !PT ;  /* 0x0000002004057812 */ /* 0x040fe400078e3cff */
[C---:B-1----:R-:W-:Y:S02]  /*0980*/  LOP3.LUT R6, R4.reuse, 0x40, RZ, 0x3c, !PT ;  /* 0x0000004004067812 */ /* 0x042fe400078e3cff */
[----:B------:R-:W-:Y:S01]  /*0990*/  LOP3.LUT R7, R4, 0x60, RZ, 0x3c, !PT ;  /* 0x0000006004077812 */ /* 0x000fe200078e3cff */
[----:B------:R-:W-:Y:S01]  /*09a0*/  IMAD.MOV.U32 R97, RZ, RZ, -0x800000 ;  /* 0xff800000ff617424 */ /* 0x000fe200078e00ff */
[----:B------:R-:W-:Y:S01]  /*09b0*/  MOV R89, 0x3f800000 ;  /* 0x3f80000000597802 */ /* 0x000fe20000000f00 */
[----:B------:R-:W-:Y:S01]  /*09c0*/  IMAD.MOV.U32 R11, RZ, RZ, 0x3f800000 ;  /* 0x3f800000ff0b7424 */ /* 0x000fe200078e00ff */
[----:B------:R-:W-:Y:S01]  /*09d0*/  CS2R R84, SRZ ;  /* 0x0000000000547805 */ /* 0x000fe2000001ff00 */
[----:B------:R-:W-:Y:S01]  /*09e0*/  IMAD.MOV.U32 R96, RZ, RZ, -0x800000 ;  /* 0xff800000ff607424 */ /* 0x000fe200078e00ff */
[----:B------:R-:W-:Y:S01]  /*09f0*/  CS2R R86, SRZ ;  /* 0x0000000000567805 */ /* 0x000fe2000001ff00 */
        /* <DEDUP_REMOVED lines=14> */
[----:B------:R-:W-:-:S02]  /*0ae0*/  LOP3.LUT R100, R0, 0x60, RZ, 0xc0, !PT ;  /* 0x0000006000647812 */ /* 0x000fc400078ec0ff */
[C---:B------:R-:W-:Y:S02]  /*0af0*/  LOP3.LUT R91, R0.reuse, 0x1c, RZ, 0xc0, !PT ;  /* 0x0000001c005b7812 */ /* 0x040fe400078ec0ff */
[----:B------:R-:W-:Y:S01]  /*0b00*/  LOP3.LUT R12, R0, 0x3, RZ, 0xc0, !PT ;  /* 0x00000003000c7812 */ /* 0x000fe200078ec0ff */
[----:B--2---:R-:W-:Y:S04]  /*0b10*/  STS.U16 [R4], R25 ;  /* 0x0000001904007388 */ /* 0x004fe80000000400 */
[----:B-----5:R-:W-:Y:S04]  /*0b20*/  STS.U16 [R4+0x400], R29 ;  /* 0x0004001d04007388 */ /* 0x020fe80000000400 */
[----:B---3--:R-:W-:Y:S04]  /*0b30*/  STS.U16 [R4+0x800], R33 ;  /* 0x0008002104007388 */ /* 0x008fe80000000400 */
[----:B----4-:R-:W-:Y:S04]  /*0b40*/  STS.U16 [R4+0xc00], R37 ;  /* 0x000c002504007388 */ /* 0x010fe80000000400 */
[----:B------:R-:W-:Y:S04]  /*0b50*/  STS.U16 [R4+0x1000], R41 ;  /* 0x0010002904007388 */ /* 0x000fe80000000400 */
        /* <DEDUP_REMOVED lines=24> */
[----:B------:R0:W-:Y:S04]  /*0ce0*/  STS.U16 [R7+0x1b00], R10 ;  /* 0x001b000a07007388 */ /* 0x0001e80000000400 */
[----:B------:R-:W-:Y:S01]  /*0cf0*/  STS.U16 [R7+0x1f00], R18 ;  /* 0x001f001207007388 */ /* 0x000fe20000000400 */
[----:B0-----:R-:W-:-:S04]  /*0d00*/  IADD3 R10, R15, 0x40, RZ ;  /* 0x000000400f0a7810 */ /* 0x001fc80007ffe0ff */
[----:B------:R-:W-:Y:S01]  /*0d10*/  ISETP.GE.AND P0, PT, R10, 0x1, PT ;  /* 0x000000010a00780c */ /* 0x000fe20003f06270 */
[----:B------:R0:W-:Y:S01]  /*0d20*/  STS.U16 [R7+0x1300], R14 ;  /* 0x0013000e07007388 */ /* 0x0001e20000000400 */
[C---:B------:R-:W-:Y:S02]  /*0d30*/  IMAD.SHL.U32 R13, R0.reuse, 0x2, RZ ;  /* 0x00000002000d7824 */ /* 0x040fe400078e00ff */
[----:B0-----:R-:W-:-:S09]  /*0d40*/  IMAD.SHL.U32 R14, R0, 0x8, RZ ;  /* 0x00000008000e7824 */ /* 0x001fd200078e00ff */
[----:B------:R-:W-:Y:S05]  /*0d50*/  @!P0 BRA `(.L_x_0) ;  /* 0x000021d000008947 */ /* 0x000fea0003800000 */
[----:B------:R-:W-:Y:S01]  /*0d60*/  IMAD R16, R16, c[0x0][0x1a8], RZ ;  /* 0x00006a0010107a24 */ /* 0x000fe200078e02ff */
[----:B------:R-:W-:Y:S01]  /*0d70*/  SHF.R.U32.HI R20, RZ, 0x1, R100 ;  /* 0x00000001ff147819 */ /* 0x000fe20000011664 */
[----:B------:R-:W-:Y:S01]  /*0d80*/  IMAD R8, R2, c[0x0][0x1a0], RZ ;  /* 0x0000680002087a24 */ /* 0x000fe200078e02ff */
[----:B------:R-:W-:Y:S01]  /*0d90*/  LOP3.LUT R21, R14, 0x30, RZ, 0xc0, !PT ;  /* 0x000000300e157812 */ /* 0x000fe200078ec0ff */
[C---:B------:R-:W-:Y:S01]  /*0da0*/  IMAD.SHL.U32 R18, R16.reuse, 0x2, RZ ;  /* 0x0000000210127824 */ /* 0x040fe200078e00ff */
[----:B------:R-:W-:Y:S01]  /*0db0*/  LEA.HI R20, R91, R20, RZ, 0x1e ;  /* 0x000000145b147211 */ /* 0x000fe200078ff0ff */
[----:B------:R-:W-:Y:S01]  /*0dc0*/  IMAD.HI R11, R16, 0x2, RZ ;  /* 0x00000002100b7827 */ /* 0x000fe200078e02ff */
[C---:B------:R-:W-:Y:S01]  /*0dd0*/  SHF.L.U32 R9, R8.reuse, 0x1, RZ ;  /* 0x0000000108097819 */ /* 0x040fe200000006ff */
[----:B------:R-:W-:Y:S01]  /*0de0*/  CS2R R84, SRZ ;  /* 0x0000000000547805 */ /* 0x000fe2000001ff00 */
[----:B------:R-:W-:Y:S01]  /*0df0*/  LOP3.LUT R17, R13, 0x10, RZ, 0xc0, !PT ;  /* 0x000000100d117812 */ /* 0x000fe200078ec0ff */
[----:B------:R-:W-:Y:S01]  /*0e00*/  IMAD.HI R8, R8, 0x2, RZ ;  /* 0x0000000208087827 */ /* 0x000fe200078e02ff */
[----:B------:R-:W-:Y:S01]  /*0e10*/  IADD3 R146, P0, P1, R18, c[0x0][0x168], R9 ;  /* 0x00005a0012927a10 */ /* 0x000fe2000791e009 */
[----:B------:R-:W-:Y:S01]  /*0e20*/  CS2R R86, SRZ ;  /* 0x0000000000567805 */ /* 0x000fe2000001ff00 */
[----:B------:R-:W-:Y:S01]  /*0e30*/  LOP3.LUT R18, R0, 0x7, RZ, 0xc0, !PT ;  /* 0x0000000700127812 */ /* 0x000fe200078ec0ff */
[----:B------:R-:W-:Y:S01]  /*0e40*/  IMAD R9, R3, c[0x0][0x1a4], RZ ;  /* 0x0000690003097a24 */ /* 0x000fe200078e02ff */
[----:B------:R-:W-:Y:S01]  /*0e50*/  IADD3.X R32, R11, c[0x0][0x16c], R8, P0, P1 ;  /* 0x00005b000b207a10 */ /* 0x000fe200007e2408 */
[----:B------:R-:W-:Y:S01]  /*0e60*/  IMAD R8, R2, c[0x0][0x1b0], RZ ;  /* 0x00006c0002087a24 */ /* 0x000fe200078e02ff */
[C---:B------:R-:W-:Y:S01]  /*0e70*/  LOP3.LUT R11, R0.reuse, 0x1f, RZ, 0xc0, !PT ;  /* 0x0000001f000b7812 */ /* 0x040fe200078ec0ff */
[----:B------:R-:W-:Y:S01]  /*0e80*/  IMAD.MOV.U32 R34, RZ, RZ, c[0x0][0x1a4] ;  /* 0x00006900ff227624 */ /* 0x000fe200078e00ff */
[--C-:B------:R-:W-:Y:S01]  /*0e90*/  SHF.R.U32.HI R26, RZ, 0x5, R0.reuse ;  /* 0x00000005ff1a7819 */ /* 0x100fe20000011600 */
[----:B------:R-:W-:Y:S01]  /*0ea0*/  IMAD.SHL.U32 R19, R0, 0x40, RZ ;  /* 0x0000004000137824 */ /* 0x000fe200078e00ff */
[----:B------:R-:W-:Y:S01]  /*0eb0*/  CS2R R80, SRZ ;  /* 0x0000000000507805 */ /* 0x000fe2000001ff00 */
[C---:B------:R-:W-:Y:S01]  /*0ec0*/  IMAD.SHL.U32 R16, R8.reuse, 0x2, RZ ;  /* 0x0000000208107824 */ /* 0x040fe200078e00ff */
[----:B------:R-:W-:Y:S01]  /*0ed0*/  CS2R R82, SRZ ;  /* 0x0000000000527805 */ /* 0x000fe2000001ff00 */
[----:B------:R-:W-:Y:S01]  /*0ee0*/  IMAD.HI R22, R8, 0x2, RZ ;  /* 0x0000000208167827 */ /* 0x000fe200078e02ff */
[----:B------:R-:W-:Y:S01]  /*0ef0*/  LOP3.LUT R24, R19, 0x400, RZ, 0xc0, !PT ;  /* 0x0000040013187812 */ /* 0x000fe200078ec0ff */
[----:B------:R-:W-:Y:S01]  /*0f00*/  CS2R R76, SRZ ;  /* 0x00000000004c7805 */ /* 0x000fe2000001ff00 */
[----:B------:R-:W-:Y:S01]  /*0f10*/  LOP3.LUT R19, R17, 0x60, R0, 0xf8, !PT ;  /* 0x0000006011137812 */ /* 0x000fe200078ef800 */
[----:B------:R-:W-:Y:S01]  /*0f20*/  IMAD R8, R11, c[0x0][0x1b4], RZ ;  /* 0x00006d000b087a24 */ /* 0x000fe200078e02ff */
[----:B------:R-:W-:Y:S01]  /*0f30*/  LEA R11, R34, R9, 0x1 ;  /* 0x00000009220b7211 */ /* 0x000fe200078e08ff */
[----:B------:R-:W-:Y:S01]  /*0f40*/  IMAD.IADD R15, R15, 0x1, R20 ;  /* 0x000000010f0f7824 */ /* 0x000fe200078e0214 */
[----:B------:R-:W-:Y:S01]  /*0f50*/  CS2R R78, SRZ ;  /* 0x00000000004e7805 */ /* 0x000fe2000001ff00 */
[C---:B------:R-:W-:Y:S01]  /*0f60*/  IMAD R20, R18.reuse, 0x40, R21 ;  /* 0x0000004012147824 */ /* 0x040fe200078e0215 */
[----:B------:R-:W-:Y:S01]  /*0f70*/  CS2R R72, SRZ ;  /* 0x0000000000487805 */ /* 0x000fe2000001ff00 */
[----:B------:R-:W-:Y:S01]  /*0f80*/  IMAD R18, R18, 0x90, RZ ;  /* 0x0000009012127824 */ /* 0x000fe200078e02ff */
[----:B------:R-:W-:Y:S01]  /*0f90*/  CS2R R74, SRZ ;  /* 0x00000000004a7805 */ /* 0x000fe2000001ff00 */
[----:B------:R-:W-:Y:S01]  /*0fa0*/  IMAD R17, R34, 0x2, R11 ;  /* 0x0000000222117824 */ /* 0x000fe200078e020b */
[----:B------:R-:W-:Y:S01]  /*0fb0*/  CS2R R68, SRZ ;  /* 0x0000000000447805 */ /* 0x000fe2000001ff00 */
[----:B------:R-:W-:Y:S01]  /*0fc0*/  IMAD.SHL.U32 R21, R8, 0x2, RZ ;  /* 0x0000000208157824 */ /* 0x000fe200078e00ff */
[----:B------:R-:W-:Y:S01]  /*0fd0*/  LOP3.LUT R25, R18, R19, RZ, 0x3c, !PT ;  /* 0x0000001312197212 */ /* 0x000fe200078e3cff */
[----:B------:R-:W-:Y:S01]  /*0fe0*/  IMAD R19, R34, 0x2, R17 ;  /* 0x0000000222137824 */ /* 0x000fe200078e0211 */
[-C--:B------:R-:W-:Y:S01]  /*0ff0*/  LEA R172, P2, R17, R146.reuse, 0x1 ;  /* 0x0000009211ac7211 */ /* 0x080fe200078408ff */
[----:B------:R-:W-:Y:S01]  /*1000*/  IMAD.HI R23, R8, 0x2, RZ ;  /* 0x0000000208177827 */ /* 0x000fe200078e02ff */
[----:B------:R-:W-:Y:S01]  /*1010*/  IADD3 R114, P0, P1, R21, c[0x0][0x170], R16 ;  /* 0x00005c0015727a10 */ /* 0x000fe2000791e010 */
[----:B------:R-:W-:Y:S01]  /*1020*/  CS2R R70, SRZ ;  /* 0x0000000000467805 */ /* 0x000fe2000001ff00 */
[----:B------:R-:W-:Y:S01]  /*1030*/  SGXT.U32 R8, R26, 0x2 ;  /* 0x000000021a08781a */ /* 0x000fe20000000000 */
[----:B------:R-:W-:Y:S01]  /*1040*/  IMAD R21, R34, 0x2, R19 ;  /* 0x0000000222157824 */ /* 0x000fe200078e0213 */
[----:B------:R-:W-:Y:S01]  /*1050*/  IADD3.X R30, R23, c[0x0][0x174], R22, P0, P1 ;  /* 0x00005d00171e7a10 */ /* 0x000fe200007e2416 */
[----:B------:R-:W-:Y:S01]  /*1060*/  IMAD.MOV.U32 R36, RZ, RZ, c[0x0][0x1b8] ;  /* 0x00006e00ff247624 */ /* 0x000fe200078e00ff */
[-C--:B------:R-:W-:Y:S01]  /*1070*/  LEA R176, P0, R9, R146.reuse, 0x1 ;  /* 0x0000009209b07211 */ /* 0x080fe200078008ff */
[----:B------:R-:W-:Y:S01]  /*1080*/  IMAD R23, R8, c[0x0][0x1b8], RZ ;  /* 0x00006e0008177a24 */ /* 0x000fe200078e02ff */
[----:B------:R-:W-:Y:S01]  /*1090*/  LEA R174, P1, R11, R146, 0x1 ;  /* 0x000000920bae7211 */ /* 0x000fe200078208ff */
[C---:B------:R-:W-:Y:S01]  /*10a0*/  IMAD R8, R34.reuse, 0x2, R21 ;  /* 0x0000000222087824 */ /* 0x040fe200078e0215 */
[-C--:B------:R-:W-:Y:S01]  /*10b0*/  LEA.HI.X.SX32 R177, R9, R32.reuse, 0x1, P0 ;  /* 0x0000002009b17211 */ /* 0x080fe200000f0eff */
[----:B------:R-:W-:Y:S01]  /*10c0*/  IMAD.MOV.U32 R102, RZ, RZ, -0x800000 ;  /* 0xff800000ff667424 */ /* 0x000fe200078e00ff */
[----:B------:R-:W-:Y:S01]  /*10d0*/  LEA.HI.X.SX32 R175, R11, R32, 0x1, P1 ;  /* 0x000000200baf7211 */ /* 0x000fe200008f0eff */
[----:B------:R-:W-:Y:S01]  /*10e0*/  IMAD.MOV.U32 R101, RZ, RZ, -0x800000 ;  /* 0xff800000ff657424 */ /* 0x000fe200078e00ff */
[C---:B------:R-:W-:Y:S01]  /*10f0*/  LEA R22, R34.reuse, R8, 0x1 ;  /* 0x0000000822167211 */ /* 0x040fe200078e08ff */
[----:B------:R-:W-:Y:S01]  /*1100*/  IMAD.MOV.U32 R89, RZ, RZ, 0x3f800000 ;  /* 0x3f800000ff597424 */ /* 0x000fe200078e00ff */
[----:B------:R-:W-:Y:S01]  /*1110*/  LEA.HI.X.SX32 R173, R17, R32, 0x1, P2 ;  /* 0x0000002011ad7211 */ /* 0x000fe200010f0eff */
[----:B------:R-:W-:Y:S01]  /*1120*/  CS2R R64, SRZ ;  /* 0x0000000000407805 */ /* 0x000fe2000001ff00 */
[-C--:B------:R-:W-:Y:S01]  /*1130*/  LEA R170, P0, R19, R146.reuse, 0x1 ;  /* 0x0000009213aa7211 */ /* 0x080fe200078008ff */
[C---:B------:R-:W-:Y:S01]  /*1140*/  IMAD R9, R34.reuse, 0x2, R22 ;  /* 0x0000000222097824 */ /* 0x040fe200078e0216 */
[----:B------:R-:W-:Y:S01]  /*1150*/  LEA R168, P1, R21, R146, 0x1 ;  /* 0x0000009215a87211 */ /* 0x000fe200078208ff */
[----:B------:R-:W-:Y:S01]  /*1160*/  CS2R R66, SRZ ;  /* 0x0000000000427805 */ /* 0x000fe2000001ff00 */
[----:B------:R-:W-:Y:S01]  /*1170*/  LEA.HI.X.SX32 R171, R19, R32, 0x1, P0 ;  /* 0x0000002013ab7211 */ /* 0x000fe200000f0eff */
[----:B------:R-:W-:Y:S01]  /*1180*/  CS2R R60, SRZ ;  /* 0x00000000003c7805 */ /* 0x000fe2000001ff00 */
[----:B------:R-:W-:Y:S01]  /*1190*/  LEA R11, R34, R9, 0x1 ;  /* 0x00000009220b7211 */ /* 0x000fe200078e08ff */
[----:B------:R-:W-:Y:S01]  /*11a0*/  CS2R R62, SRZ ;  /* 0x00000000003e7805 */ /* 0x000fe2000001ff00 */
[----:B------:R-:W-:Y:S01]  /*11b0*/  LEA R166, P0, R8, R146, 0x1 ;  /* 0x0000009208a67211 */ /* 0x000fe200078008ff */
[----:B------:R-:W-:Y:S01]  /*11c0*/  CS2R R52, SRZ ;  /* 0x0000000000347805 */ /* 0x000fe2000001ff00 */
[----:B------:R-:W-:Y:S01]  /*11d0*/  IADD3 R16, R24, R25, RZ ;  /* 0x0000001918107210 */ /* 0x000fe20007ffe0ff */
[----:B------:R-:W-:Y:S01]  /*11e0*/  IMAD R17, R34, 0x2, R11 ;  /* 0x0000000222117824 */ /* 0x000fe200078e020b */
[-C--:B------:R-:W-:Y:S01]  /*11f0*/  LEA.HI.X.SX32 R167, R8, R32.reuse, 0x1, P0 ;  /* 0x0000002008a77211 */ /* 0x080fe200000f0eff */
[----:B------:R-:W-:Y:S01]  /*1200*/  IMAD R24, R36, 0x4, R23 ;  /* 0x0000000424187824 */ /* 0x000fe200078e0217 */
[----:B------:R-:W-:Y:S01]  /*1210*/  LEA.HI.X.SX32 R169, R21, R32, 0x1, P1 ;  /* 0x0000002015a97211 */ /* 0x000fe200008f0eff */
[----:B------:R-:W-:Y:S01]  /*1220*/  CS2R R54, SRZ ;  /* 0x0000000000367805 */ /* 0x000fe2000001ff00 */
[----:B------:R-:W-:Y:S01]  /*1230*/  LEA R19, R34, R17, 0x1 ;  /* 0x0000001122137211 */ /* 0x000fe200078e08ff */
[----:B------:R-:W-:Y:S01]  /*1240*/  IMAD R25, R36, 0x4, R24 ;  /* 0x0000000424197824 */ /* 0x000fe200078e0218 */
[-C--:B------:R-:W-:Y:S01]  /*1250*/  LEA R164, P1, R22, R146.reuse, 0x1 ;  /* 0x0000009216a47211 */ /* 0x080fe200078208ff */
[----:B------:R-:W-:Y:S01]  /*1260*/  UMOV UR4, URZ ;  /* 0x0000003f00047c82 */ /* 0x000fe20008000000 */
[----:B------:R-:W-:Y:S01]  /*1270*/  LEA R162, P0, R9, R146, 0x1 ;  /* 0x0000009209a27211 */ /* 0x000fe200078008ff */
[----:B------:R-:W-:Y:S01]  /*1280*/  IMAD R8, R34, 0x2, R19 ;  /* 0x0000000222087824 */ /* 0x000fe200078e0213 */
[----:B------:R-:W-:Y:S01]  /*1290*/  LEA.HI.X.SX32 R165, R22, R32, 0x1, P1 ;  /* 0x0000002016a57211 */ /* 0x000fe200008f0eff */
[----:B------:R-:W-:Y:S01]  /*12a0*/  IMAD R26, R36, 0x4, R25 ;  /* 0x00000004241a7824 */ /* 0x000fe200078e0219 */
[----:B------:R-:W-:Y:S01]  /*12b0*/  LEA R160, P1, R11, R146, 0x1 ;  /* 0x000000920ba07211 */ /* 0x000fe200078208ff */
[----:B------:R-:W-:Y:S01]  /*12c0*/  IMAD R21, R34, 0x2, R8 ;  /* 0x0000000222157824 */ /* 0x000fe200078e0208 */
[-C--:B------:R-:W-:Y:S01]  /*12d0*/  LEA.HI.X.SX32 R163, R9, R32.reuse, 0x1, P0 ;  /* 0x0000002009a37211 */ /* 0x080fe200000f0eff */
[----:B------:R-:W-:Y:S01]  /*12e0*/  IMAD R27, R36, 0x4, R26 ;  /* 0x00000004241b7824 */ /* 0x000fe200078e021a */
[----:B------:R-:W-:Y:S01]  /*12f0*/  LEA.HI.X.SX32 R161, R11, R32, 0x1, P1 ;  /* 0x000000200ba17211 */ /* 0x000fe200008f0eff */
[----:B------:R-:W-:Y:S01]  /*1300*/  IMAD R9, R34, 0x2, R21 ;  /* 0x0000000222097824 */ /* 0x000fe200078e0215 */
[-C--:B------:R-:W-:Y:S01]  /*1310*/  LEA R154, P2, R8, R146.reuse, 0x1 ;  /* 0x00000092089a7211 */ /* 0x080fe200078408ff */
[----:B------:R-:W-:Y:S01]  /*1320*/  IMAD R28, R36, 0x4, R27 ;  /* 0x00000004241c7824 */ /* 0x000fe200078e021b */
[-C--:B------:R-:W-:Y:S01]  /*1330*/  LEA R158, P0, R17, R146.reuse, 0x1 ;  /* 0x00000092119e7211 */ /* 0x080fe200078008ff */
[----:B------:R-:W-:Y:S01]  /*1340*/  IMAD R11, R34, 0x2, R9 ;  /* 0x00000002220b7824 */ /* 0x000fe200078e0209 */
[----:B------:R-:W-:Y:S01]  /*1350*/  LEA R156, P1, R19, R146, 0x1 ;  /* 0x00000092139c7211 */ /* 0x000fe200078208ff */
[----:B------:R-:W-:Y:S01]  /*1360*/  UMOV UR5, URZ ;  /* 0x0000003f00057c82 */ /* 0x000fe20008000000 */
[-C--:B------:R-:W-:Y:S01]  /*1370*/  LEA.HI.X.SX32 R155, R8, R32.reuse, 0x1, P2 ;  /* 0x00000020089b7211 */ /* 0x080fe200010f0eff */
[----:B------:R-:W-:Y:S01]  /*1380*/  IMAD R8, R34, 0x2, R11 ;  /* 0x0000000222087824 */ /* 0x000fe200078e020b */
[----:B------:R-:W-:-:S02]  /*1390*/  LEA.HI.X.SX32 R159, R17, R32, 0x1, P0 ;  /* 0x00000020119f7211 */ /* 0x000fc400000f0eff */
[----:B------:R-:W-:Y:S02]  /*13a0*/  LEA.HI.X.SX32 R157, R19, R32, 0x1, P1 ;  /* 0x00000020139d7211 */ /* 0x000fe400008f0eff */
[-C--:B------:R-:W-:Y:S02]  /*13b0*/  LEA R152, P0, R21, R146.reuse, 0x1 ;  /* 0x0000009215987211 */ /* 0x080fe400078008ff */
[-C--:B------:R-:W-:Y:S02]  /*13c0*/  LEA R150, P1, R9, R146.reuse, 0x1 ;  /* 0x0000009209967211 */ /* 0x080fe400078208ff */
[-C--:B------:R-:W-:Y:S02]  /*13d0*/  LEA R148, P2, R11, R146.reuse, 0x1 ;  /* 0x000000920b947211 */ /* 0x080fe400078408ff */
[----:B------:R-:W-:Y:S02]  /*13e0*/  LEA R146, P3, R8, R146, 0x1 ;  /* 0x0000009208927211 */ /* 0x000fe400078608ff */
[----:B------:R-:W-:-:S02]  /*13f0*/  LEA R22, R36, R28, 0x2 ;  /* 0x0000001c24167211 */ /* 0x000fc400078e10ff */
[----:B------:R-:W-:Y:S02]  /*1400*/  LEA.HI.X.SX32 R147, R8, R32, 0x1, P3 ;  /* 0x0000002008937211 */ /* 0x000fe400018f0eff */
[C---:B------:R-:W-:Y:S02]  /*1410*/  LEA R8, R36.reuse, R22, 0x2 ;  /* 0x0000001624087211 */ /* 0x040fe400078e10ff */
[-C--:B------:R-:W-:Y:S02]  /*1420*/  LEA.HI.X.SX32 R151, R9, R32.reuse, 0x1, P1 ;  /* 0x0000002009977211 */ /* 0x080fe400008f0eff */
[----:B------:R-:W-:Y:S01]  /*1430*/  LEA.HI.X.SX32 R149, R11, R32, 0x1, P2 ;  /* 0x000000200b957211 */ /* 0x000fe200010f0eff */
[----:B------:R-:W-:Y:S01]  /*1440*/  IMAD R9, R36, 0x4, R8 ;  /* 0x0000000424097824 */ /* 0x000fe200078e0208 */
[----:B------:R-:W-:Y:S02]  /*1450*/  LEA R142, P1, R24, R114, 0x1 ;  /* 0x00000072188e7211 */ /* 0x000fe400078208ff */
[----:B------:R-:W-:Y:S01]  /*1460*/  LEA.HI.X.SX32 R153, R21, R32, 0x1, P0 ;  /* 0x0000002015997211 */ /* 0x000fe200000f0eff */
[----:B------:R-:W-:Y:S01]  /*1470*/  IMAD R11, R36, 0x4, R9 ;  /* 0x00000004240b7824 */ /* 0x000fe200078e0209 */
[----:B------:R-:W-:-:S02]  /*1480*/  LEA R144, P0, R23, R114, 0x1 ;  /* 0x0000007217907211 */ /* 0x000fc400078008ff */
[----:B------:R-:W-:Y:S01]  /*1490*/  LEA R140, P2, R25, R114, 0x1 ;  /* 0x00000072198c7211 */ /* 0x000fe200078408ff */
[----:B------:R-:W-:Y:S01]  /*14a0*/  IMAD R17, R36, 0x4, R11 ;  /* 0x0000000424117824 */ /* 0x000fe200078e020b */
[----:B------:R-:W-:Y:S02]  /*14b0*/  LEA.HI.X.SX32 R143, R24, R30, 0x1, P1 ;  /* 0x0000001e188f7211 */ /* 0x000fe400008f0eff */
[----:B------:R-:W-:Y:S02]  /*14c0*/  LEA R136, P1, R27, R114, 0x1 ;  /* 0x000000721b887211 */ /* 0x000fe400078208ff */
[C---:B------:R-:W-:Y:S02]  /*14d0*/  LEA R19, R36.reuse, R17, 0x2 ;  /* 0x0000001124137211 */ /* 0x040fe400078e10ff */
[-C--:B------:R-:W-:Y:S02]  /*14e0*/  LEA.HI.X.SX32 R145, R23, R30.reuse, 0x1, P0 ;  /* 0x0000001e17917211 */ /* 0x080fe400000f0eff */
[----:B------:R-:W-:Y:S01]  /*14f0*/  LEA.HI.X.SX32 R141, R25, R30, 0x1, P2 ;  /* 0x0000001e198d7211 */ /* 0x000fe200010f0eff */
[----:B------:R-:W-:Y:S01]  /*1500*/  IMAD R21, R36, 0x4, R19 ;  /* 0x0000000424157824 */ /* 0x000fe200078e0213 */
[----:B------:R-:W-:-:S02]  /*1510*/  LEA R138, P0, R26, R114, 0x1 ;  /* 0x000000721a8a7211 */ /* 0x000fc400078008ff */
[----:B------:R-:W-:Y:S02]  /*1520*/  LEA R134, P2, R28, R114, 0x1 ;  /* 0x000000721c867211 */ /* 0x000fe400078408ff */
[----:B------:R-:W-:Y:S02]  /*1530*/  LEA.HI.X.SX32 R137, R27, R30, 0x1, P1 ;  /* 0x0000001e1b897211 */ /* 0x000fe400008f0eff */
[----:B------:R-:W-:Y:S02]  /*1540*/  LEA R130, P1, R8, R114, 0x1 ;  /* 0x0000007208827211 */ /* 0x000fe400078208ff */
[-C--:B------:R-:W-:Y:S02]  /*1550*/  LEA.HI.X.SX32 R139, R26, R30.reuse, 0x1, P0 ;  /* 0x0000001e1a8b7211 */ /* 0x080fe400000f0eff */
[----:B------:R-:W-:Y:S02]  /*1560*/  LEA.HI.X.SX32 R135, R28, R30, 0x1, P2 ;  /* 0x0000001e1c877211 */ /* 0x000fe400010f0eff */
[----:B------:R-:W-:-:S02]  /*1570*/  LEA R132, P0, R22, R114, 0x1 ;  /* 0x0000007216847211 */ /* 0x000fc400078008ff */
[C---:B------:R-:W-:Y:S02]  /*1580*/  LEA R128, P2, R9.reuse, R114, 0x1 ;  /* 0x0000007209807211 */ /* 0x040fe400078408ff */
[-C--:B------:R-:W-:Y:S01]  /*1590*/  LEA.HI.X.SX32 R131, R8, R30.reuse, 0x1, P1 ;  /* 0x0000001e08837211 */ /* 0x080fe200008f0eff */
[----:B------:R-:W-:Y:S01]  /*15a0*/  IMAD R8, R36, 0x4, R21 ;  /* 0x0000000424087824 */ /* 0x000fe200078e0215 */
[-C--:B------:R-:W-:Y:S02]  /*15b0*/  LEA.HI.X.SX32 R133, R22, R30.reuse, 0x1, P0 ;  /* 0x0000001e16857211 */ /* 0x080fe400000f0eff */
[----:B------:R-:W-:Y:S01]  /*15c0*/  LEA.HI.X.SX32 R129, R9, R30, 0x1, P2 ;  /* 0x0000001e09817211 */ /* 0x000fe200010f0eff */
[----:B------:R-:W-:Y:S01]  /*15d0*/  IMAD R9, R36, 0x4, R8 ;  /* 0x0000000424097824 */ /* 0x000fe200078e0208 */
[-C--:B------:R-:W-:Y:S02]  /*15e0*/  LEA R126, P0, R11, R114.reuse, 0x1 ;  /* 0x000000720b7e7211 */ /* 0x080fe400078008ff */
[----:B------:R-:W-:-:S02]  /*15f0*/  LEA R124, P1, R17, R114, 0x1 ;  /* 0x00000072117c7211 */ /* 0x000fc400078208ff */
[----:B------:R-:W-:Y:S02]  /*1600*/  LEA R122, P2, R19, R114, 0x1 ;  /* 0x00000072137a7211 */ /* 0x000fe400078408ff */
[-C--:B------:R-:W-:Y:S02]  /*1610*/  LEA.HI.X.SX32 R127, R11, R30.reuse, 0x1, P0 ;  /* 0x0000001e0b7f7211 */ /* 0x080fe400000f0eff */
[----:B------:R-:W-:Y:S02]  /*1620*/  LEA R11, R36, R9, 0x2 ;  /* 0x00000009240b7211 */ /* 0x000fe400078e10ff */
[-C--:B------:R-:W-:Y:S01]  /*1630*/  LEA.HI.X.SX32 R125, R17, R30.reuse, 0x1, P1 ;  /* 0x0000001e117d7211 */ /* 0x080fe200008f0eff */
[----:B------:R-:W-:Y:S01]  /*1640*/  IMAD.MOV.U32 R17, RZ, RZ, RZ ;  /* 0x000000ffff117224 */ /* 0x000fe200078e00ff */
[----:B------:R-:W-:Y:S02]  /*1650*/  LEA.HI.X.SX32 R123, R19, R30, 0x1, P2 ;  /* 0x0000001e137b7211 */ /* 0x000fe400010f0eff */
[----:B------:R-:W-:-:S02]  /*1660*/  LEA R120, P0, R21, R114, 0x1 ;  /* 0x0000007215787211 */ /* 0x000fc400078008ff */
[-C--:B------:R-:W-:Y:S02]  /*1670*/  LEA R118, P1, R8, R114.reuse, 0x1 ;  /* 0x0000007208767211 */ /* 0x080fe400078208ff */
[-C--:B------:R-:W-:Y:S02]  /*1680*/  LEA R116, P2, R9, R114.reuse, 0x1 ;  /* 0x0000007209747211 */ /* 0x080fe400078408ff */
[----:B------:R-:W-:Y:S02]  /*1690*/  LEA R114, P3, R11, R114, 0x1 ;  /* 0x000000720b727211 */ /* 0x000fe400078608ff */
[----:B------:R-:W-:Y:S02]  /*16a0*/  LOP3.LUT R18, R18, 0x30, R13, 0x78, !PT ;  /* 0x0000003012127812 */ /* 0x000fe400078e780d */
[-C--:B------:R-:W-:Y:S02]  /*16b0*/  LEA.HI.X.SX32 R119, R8, R30.reuse, 0x1, P1 ;  /* 0x0000001e08777211 */ /* 0x080fe400008f0eff */
[----:B------:R-:W-:-:S02]  /*16c0*/  LEA.HI.X.SX32 R117, R9, R30, 0x1, P2 ;  /* 0x0000001e09757211 */ /* 0x000fc400010f0eff */
[-C--:B------:R-:W-:Y:S01]  /*16d0*/  LEA.HI.X.SX32 R115, R11, R30.reuse, 0x1, P3 ;  /* 0x0000001e0b737211 */ /* 0x080fe200018f0eff */
[----:B------:R-:W-:Y:S01]  /*16e0*/  IMAD.MOV.U32 R11, RZ, RZ, 0x3f800000 ;  /* 0x3f800000ff0b7424 */ /* 0x000fe200078e00ff */
[----:B------:R-:W-:Y:S02]  /*16f0*/  LEA.HI.X.SX32 R121, R21, R30, 0x1, P0 ;  /* 0x0000001e15797211 */ /* 0x000fe400000f0eff */
[----:B------:R-:W-:Y:S02]  /*1700*/  MOV R8, RZ ;  /* 0x000000ff00087202 */ /* 0x000fe40000000f00 */
[----:B------:R-:W-:Y:S02]  /*1710*/  LOP3.LUT R19, R20, 0x30, R13, 0x78, !PT ;  /* 0x0000003014137812 */ /* 0x000fe400078e780d */
[----:B------:R-:W-:Y:S02]  /*1720*/  IADD3 R88, R15, 0x8, RZ ;  /* 0x000000080f587810 */ /* 0x000fe40007ffe0ff */
[----:B------:R-:W-:-:S02]  /*1730*/  LOP3.LUT R9, R18, 0x40, RZ, 0x3c, !PT ;  /* 0x0000004012097812 */ /* 0x000fc400078e3cff */
.L_x_1:
[----:B------:R-:W-:-:S04]  /*1740*/  IMAD.WIDE R36, R17, 0x2, R174 ;  /* 0x0000000211247825 */ /* 0x000fc800078e02ae */
[C---:B------:R-:W-:Y:S01]  /*1750*/  IMAD.WIDE R24, R17.reuse, 0x2, R176 ;  /* 0x0000000211187825 */ /* 0x040fe200078e02b0 */
[----:B------:R0:W2:Y:S03]  /*1760*/  LDG.E.U16 R40, [R36.64] ;  /* 0x0000000624287981 */ /* 0x0000a6000c1e1500 */
[C---:B------:R-:W-:Y:S01]  /*1770*/  IMAD.WIDE R38, R17.reuse, 0x2, R172 ;  /* 0x0000000211267825 */ /* 0x040fe200078e02ac */
[----:B------:R1:W3:Y:S03]  /*1780*/  LDG.E.U16 R41, [R24.64] ;  /* 0x0000000618297981 */ /* 0x0002e6000c1e1500 */
[C---:B------:R-:W-:Y:S01]  /*1790*/  IMAD.WIDE R22, R17.reuse, 0x2, R166 ;  /* 0x0000000211167825 */ /* 0x040fe200078e02a6 */
[----:B------:R4:W5:Y:S03]  /*17a0*/  LDG.E.U16 R45, [R38.64] ;  /* 0x00000006262d7981 */ /* 0x000966000c1e1500 */
[C---:B------:R-:W-:Y:S01]  /*17b0*/  IMAD.WIDE R20, R17.reuse, 0x2, R164 ;  /* 0x0000000211147825 */ /* 0x040fe200078e02a4 */
[----:B------:R0:W2:Y:S03]  /*17c0*/  LDG.E.U16 R44, [R22.64] ;  /* 0x00000006162c7981 */ /* 0x0000a6000c1e1500 */
[C---:B------:R-:W-:Y:S01]  /*17d0*/  IMAD.WIDE R42, R17.reuse, 0x2, R168 ;  /* 0x00000002112a7825 */ /* 0x040fe200078e02a8 */
[----:B------:R0:W2:Y:S03]  /*17e0*/  LDG.E.U16 R47, [R20.64] ;  /* 0x00000006142f7981 */ /* 0x0000a6000c1e1500 */
[----:B------:R-:W-:-:S02]  /*17f0*/  IMAD.WIDE R26, R17, 0x2, R160 ;  /* 0x00000002111a7825 */ /* 0x000fc400078e02a0 */
[----:B------:R0:W2:Y:S02]  /*1800*/  LDG.E.U16 R43, [R42.64] ;  /* 0x000000062a2b7981 */ /* 0x0000a4000c1e1500 */
[C---:B------:R-:W-:Y:S02]  /*1810*/  IMAD.WIDE R32, R17.reuse, 0x2, R152 ;  /* 0x0000000211207825 */ /* 0x040fe400078e0298 */
[----:B------:R-:W5:Y:S02]  /*1820*/  LDG.E.U16 R27, [R26.64] ;  /* 0x000000061a1b7981 */ /* 0x000f64000c1e1500 */
[C---:B------:R-:W-:Y:S02]  /*1830*/  IMAD.WIDE R28, R17.reuse, 0x2, R158 ;  /* 0x00000002111c7825 */ /* 0x040fe400078e029e */
[----:B------:R-:W5:Y:S02]  /*1840*/  LDG.E.U16 R33, [R32.64] ;  /* 0x0000000620217981 */ /* 0x000f64000c1e1500 */
[----:B------:R-:W-:-:S02]  /*1850*/  IMAD.WIDE R34, R17, 0x2, R150 ;  /* 0x0000000211227825 */ /* 0x000fc400078e0296 */
[----:B------:R-:W5:Y:S02]  /*1860*/  LDG.E.U16 R28, [R28.64] ;  /* 0x000000061c1c7981 */ /* 0x000f64000c1e1500 */
[C---:B0-----:R-:W-:Y:S02]  /*1870*/  IMAD.WIDE R36, R17.reuse, 0x2, R148 ;  /* 0x0000000211247825 */ /* 0x041fe400078e0294 */
[----:B------:R-:W5:Y:S02]  /*1880*/  LDG.E.U16 R34, [R34.64] ;  /* 0x0000000622227981 */ /* 0x000f64000c1e1500 */
[C---:B------:R-:W-:Y:S02]  /*1890*/  IMAD.WIDE R30, R17.reuse, 0x2, R156 ;  /* 0x00000002111e7825 */ /* 0x040fe400078e029c */
[----:B------:R-:W5:Y:S02]  /*18a0*/  LDG.E.U16 R37, [R36.64] ;  /* 0x0000000624257981 */ /* 0x000f64000c1e1500 */
[----:B----4-:R-:W-:-:S02]  /*18b0*/  IMAD.WIDE R38, R17, 0x2, R170 ;  /* 0x0000000211267825 */ /* 0x010fc400078e02aa */
[----:B------:R-:W4:Y:S02]  /*18c0*/  LDG.E.U16 R49, [R30.64] ;  /* 0x000000061e317981 */ /* 0x000f24000c1e1500 */
[C---:B-1----:R-:W-:Y:S02]  /*18d0*/  IMAD.WIDE R24, R17.reuse, 0x2, R162 ;  /* 0x0000000211187825 */ /* 0x042fe400078e02a2 */
[----:B------:R-:W4:Y:S02]  /*18e0*/  LDG.E.U16 R42, [R38.64] ;  /* 0x00000006262a7981 */ /* 0x000f24000c1e1500 */
[C---:B------:R-:W-:Y:S02]  /*18f0*/  IMAD.WIDE R22, R17.reuse, 0x2, R154 ;  /* 0x0000000211167825 */ /* 0x040fe400078e029a */
[----:B------:R-:W4:Y:S02]  /*1900*/  LDG.E.U16 R46, [R24.64] ;  /* 0x00000006182e7981 */ /* 0x000f24000c1e1500 */
[----:B------:R-:W-:-:S02]  /*1910*/  IMAD.WIDE R20, R17, 0x2, R146 ;  /* 0x0000000211147825 */ /* 0x000fc400078e0292 */
[----:B------:R-:W4:Y:S04]  /*1920*/  LDG.E.U16 R48, [R22.64] ;  /* 0x0000000616307981 */ /* 0x000f28000c1e1500 */
[----:B------:R-:W4:Y:S04]  /*1930*/  LDG.E.U16 R92, [R20.64] ;  /* 0x00000006145c7981 */ /* 0x000f28000c1e1500 */
[----:B------:R-:W-:Y:S01]  /*1940*/  BAR.SYNC.DEFER_BLOCKING 0x0 ;  /* 0x0000000000007b1d */ /* 0x000fe20000010000 */
[----:B------:R-:W-:-:S04]  /*1950*/  IMAD.WIDE R108, R8, 0x2, R142 ;  /* 0x00000002086c7825 */ /* 0x000fc800078e028e */
[----:B------:R-:W-:-:S04]  /*1960*/  IMAD.WIDE R106, R8, 0x2, R138 ;  /* 0x00000002086a7825 */ /* 0x000fc800078e028a */
[C---:B------:R-:W-:Y:S01]  /*1970*/  IMAD.WIDE R104, R8.reuse, 0x2, R134 ;  /* 0x0000000208687825 */ /* 0x040fe200078e0286 */
[----:B---3--:R-:W-:Y:S04]  /*1980*/  STS.U16 [R4+0x2000], R41 ;  /* 0x0020002904007388 */ /* 0x008fe80000000400 */
[----:B--2---:R-:W-:Y:S04]  /*1990*/  STS.U16 [R4+0x2400], R43 ;  /* 0x0024002b04007388 */ /* 0x004fe80000000400 */
[----:B-----5:R-:W-:Y:S04]  /*19a0*/  STS.U16 [R4+0x2800], R27 ;  /* 0x0028001b04007388 */ /* 0x020fe80000000400 */
[----:B------:R-:W-:Y:S04]  /*19b0*/  STS.U16 [R4+0x2c00], R33 ;  /* 0x002c002104007388 */ /* 0x000fe80000000400 */
[----:B------:R-:W-:Y:S04]  /*19c0*/  STS.U16 [R5+0x2100], R40 ;  /* 0x0021002805007388 */ /* 0x000fe80000000400 */
[----:B------:R-:W-:Y:S04]  /*19d0*/  STS.U16 [R5+0x2500], R44 ;  /* 0x0025002c05007388 */ /* 0x000fe80000000400 */
[----:B------:R-:W-:Y:S04]  /*19e0*/  STS.U16 [R5+0x2900], R28 ;  /* 0x0029001c05007388 */ /* 0x000fe80000000400 */
[----:B------:R-:W-:Y:S04]  /*19f0*/  STS.U16 [R5+0x2d00], R34 ;  /* 0x002d002205007388 */ /* 0x000fe80000000400 */
[----:B------:R-:W-:Y:S04]  /*1a00*/  STS.U16 [R6+0x2200], R45 ;  /* 0x0022002d06007388 */ /* 0x000fe80000000400 */
[----:B------:R-:W-:Y:S04]  /*1a10*/  STS.U16 [R6+0x2600], R47 ;  /* 0x0026002f06007388 */ /* 0x000fe80000000400 */
[----:B----4-:R-:W-:Y:S04]  /*1a20*/  STS.U16 [R6+0x2a00], R49 ;  /* 0x002a003106007388 */ /* 0x010fe80000000400 */
[----:B------:R-:W-:Y:S04]  /*1a30*/  STS.U16 [R6+0x2e00], R37 ;  /* 0x002e002506007388 */ /* 0x000fe80000000400 */
[----:B------:R-:W-:Y:S04]  /*1a40*/  STS.U16 [R7+0x2300], R42 ;  /* 0x0023002a07007388 */ /* 0x000fe80000000400 */
[----:B------:R-:W-:Y:S04]  /*1a50*/  STS.U16 [R7+0x2700], R46 ;  /* 0x0027002e07007388 */ /* 0x000fe80000000400 */
[----:B------:R-:W-:Y:S04]  /*1a60*/  STS.U16 [R7+0x2b00], R48 ;  /* 0x002b003007007388 */ /* 0x000fe80000000400 */
[----:B------:R-:W-:Y:S04]  /*1a70*/  STS.U16 [R7+0x2f00], R92 ;  /* 0x002f005c07007388 */ /* 0x000fe80000000400 */
[----:B------:R-:W-:Y:S06]  /*1a80*/  BAR.SYNC.DEFER_BLOCKING 0x0 ;  /* 0x0000000000007b1d */ /* 0x000fec0000010000 */
[----:B------:R-:W-:Y:S04]  /*1a90*/  LDSM.16.MT88.4 R56, [R16] ;  /* 0x000000001038783b */ /* 0x000fe80000004200 */
[----:B------:R-:W0:Y:S04]  /*1aa0*/  LDSM.16.M88.4 R20, [R18+0x2000] ;  /* 0x002000001214783b */ /* 0x000e280000000200 */
[----:B------:R-:W1:Y:S04]  /*1ab0*/  LDSM.16.M88.4 R24, [R18+0x2400] ;  /* 0x002400001218783b */ /* 0x000e680000000200 */
[----:B------:R-:W2:Y:S04]  /*1ac0*/  LDSM.16.M88.4 R28, [R18+0x2800] ;  /* 0x00280000121c783b */ /* 0x000ea80000000200 */
[----:B------:R-:W3:Y:S04]  /*1ad0*/  LDSM.16.M88.4 R32, [R18+0x2c00] ;  /* 0x002c00001220783b */ /* 0x000ee80000000200 */
[----:B------:R-:W4:Y:S04]  /*1ae0*/  LDSM.16.MT88.4 R36, [R16+0x800] ;  /* 0x000800001024783b */ /* 0x000f280000004200 */
[----:B------:R-:W-:Y:S04]  /*1af0*/  LDSM.16.MT88.4 R92, [R16+0x1000] ;  /* 0x00100000105c783b */ /* 0x000fe80000004200 */
[----:B------:R-:W5:Y:S01]  /*1b00*/  LDSM.16.M88.4 R96, [R9+0x2000] ;  /* 0x002000000960783b */ /* 0x000f620000000200 */
[C---:B0-----:R-:W-:Y:S08]  /*1b10*/  HMMA.16816.F32.BF16 R40, R56.reuse, R20, RZ ;  /* 0x000000143828723c */ /* 0x041ff000000418ff */
[C---:B-1----:R-:W-:Y:S08]  /*1b20*/  HMMA.16816.F32.BF16 R44, R56.reuse, R24, RZ ;  /* 0x00000018382c723c */ /* 0x042ff000000418ff */
[C---:B--2---:R-:W-:Y:S08]  /*1b30*/  HMMA.16816.F32.BF16 R48, R56.reuse, R28, RZ ;  /* 0x0000001c3830723c */ /* 0x044ff000000418ff */
[----:B---3--:R-:W-:Y:S08]  /*1b40*/  HMMA.16816.F32.BF16 R56, R56, R32, RZ ;  /* 0x000000203838723c */ /* 0x008ff000000418ff */
[C---:B----4-:R-:W-:Y:S01]  /*1b50*/  HMMA.16816.F32.BF16 R40, R36.reuse, R22, R40 ;  /* 0x000000162428723c */ /* 0x050fe20000041828 */
[----:B------:R-:W0:Y:S07]  /*1b60*/  LDSM.16.M88.4 R20, [R9+0x2400] ;  /* 0x002400000914783b */ /* 0x000e2e0000000200 */
[C---:B------:R-:W-:Y:S01]  /*1b70*/  HMMA.16816.F32.BF16 R48, R36.reuse, R30, R48 ;  /* 0x0000001e2430723c */ /* 0x040fe20000041830 */
[----:B------:R-:W1:Y:S07]  /*1b80*/  LDSM.16.M88.4 R28, [R9+0x2c00] ;  /* 0x002c0000091c783b */ /* 0x000e6e0000000200 */
[C---:B------:R-:W-:Y:S01]  /*1b90*/  HMMA.16816.F32.BF16 R56, R36.reuse, R34, R56 ;  /* 0x000000222438723c */ /* 0x040fe20000041838 */
[----:B------:R-:W2:Y:S07]  /*1ba0*/  LDSM.16.M88.4 R32, [R9+0x2800] ;  /* 0x002800000920783b */ /* 0x000eae0000000200 */
[----:B------:R-:W-:Y:S01]  /*1bb0*/  HMMA.16816.F32.BF16 R44, R36, R26, R44 ;  /* 0x0000001a242c723c */ /* 0x000fe2000004182c */
[----:B------:R-:W3:Y:S07]  /*1bc0*/  LDSM.16.MT88.4 R24, [R16+0x1800] ;  /* 0x001800001018783b */ /* 0x000eee0000004200 */
[C---:B-----5:R-:W-:Y:S11]  /*1bd0*/  HMMA.16816.F32.BF16 R40, R92.reuse, R96, R40 ;  /* 0x000000605c28723c */ /* 0x060ff60000041828 */
[----:B------:R-:W-:Y:S05]  /*1be0*/  @!UPT UIADD3 URZ, URZ, URZ, URZ ;  /* 0x0000003f3f3ff290 */ /* 0x000fea000fffe03f */
[C---:B0-----:R-:W-:Y:S08]  /*1bf0*/  HMMA.16816.F32.BF16 R44, R92.reuse, R20, R44 ;  /* 0x000000145c2c723c */ /* 0x041ff0000004182c */
[C---:B-1----:R-:W-:Y:S08]  /*1c00*/  HMMA.16816.F32.BF16 R56, R92.reuse, R28, R56 ;  /* 0x0000001c5c38723c */ /* 0x042ff00000041838 */
[----:B--2---:R-:W-:Y:S01]  /*1c10*/  HMMA.16816.F32.BF16 R48, R92, R32, R48 ;  /* 0x000000205c30723c */ /* 0x004fe20000041830 */
[C---:B------:R-:W-:Y:S01]  /*1c20*/  IMAD.WIDE R38, R8.reuse, 0x2, R128 ;  /* 0x0000000208267825 */ /* 0x040fe200078e0280 */
[----:B------:R0:W2:Y:S03]  /*1c30*/  LDG.E.U16 R32, [R106.64] ;  /* 0x000000066a207981 */ /* 0x0000a6000c1e1500 */
[C---:B------:R-:W-:Y:S01]  /*1c40*/  IMAD.WIDE R36, R8.reuse, 0x2, R124 ;  /* 0x0000000208247825 */ /* 0x040fe200078e027c */
[----:B------:R1:W4:Y:S03]  /*1c50*/  LDG.E.U16 R33, [R38.64] ;  /* 0x0000000626217981 */ /* 0x000326000c1e1500 */
[C---:B------:R-:W-:Y:S01]  /*1c60*/  IMAD.WIDE R92, R8.reuse, 0x2, R132 ;  /* 0x00000002085c7825 */ /* 0x040fe200078e0284 */
[----:B---3--:R-:W-:Y:S03]  /*1c70*/  HMMA.16816.F32.BF16 R40, R24, R98, R40 ;  /* 0x000000621828723c */ /* 0x008fe60000041828 */
[----:B------:R-:W-:-:S04]  /*1c80*/  IMAD.WIDE R20, R8, 0x2, R144 ;  /* 0x0000000208147825 */ /* 0x000fc800078e0290 */
[C---:B------:R-:W-:Y:S01]  /*1c90*/  IMAD.WIDE R28, R8.reuse, 0x2, R136 ;  /* 0x00000002081c7825 */ /* 0x040fe200078e0288 */
[C---:B------:R-:W-:Y:S01]  /*1ca0*/  HMMA.16816.F32.BF16 R44, R24.reuse, R22, R44 ;  /* 0x00000016182c723c */ /* 0x040fe2000004182c */
[----:B------:R3:W5:Y:S02]  /*1cb0*/  LDG.E.U16 R21, [R20.64] ;  /* 0x0000000614157981 */ /* 0x000764000c1e1500 */
[C---:B------:R-:W-:Y:S02]  /*1cc0*/  IMAD.WIDE R98, R8.reuse, 0x2, R116 ;  /* 0x0000000208627825 */ /* 0x040fe400078e0274 */
[----:B------:R0:W2:Y:S02]  /*1cd0*/  LDG.E.U16 R29, [R28.64] ;  /* 0x000000061c1d7981 */ /* 0x0000a4000c1e1500 */
[C---:B------:R-:W-:Y:S01]  /*1ce0*/  IMAD.WIDE R22, R8.reuse, 0x2, R140 ;  /* 0x0000000208167825 */ /* 0x040fe200078e028c */
[----:B------:R-:W-:Y:S01]  /*1cf0*/  HMMA.16816.F32.BF16 R48, R24, R34, R48 ;  /* 0x000000221830723c */ /* 0x000fe20000041830 */
[----:B------:R0:W2:Y:S02]  /*1d00*/  LDG.E.U16 R35, [R92.64] ;  /* 0x000000065c237981 */ /* 0x0000a4000c1e1500 */
[----:B------:R-:W-:-:S02]  /*1d10*/  IMAD.WIDE R96, R8, 0x2, R130 ;  /* 0x0000000208607825 */ /* 0x000fc400078e0282 */
[----:B------:R0:W2:Y:S03]  /*1d20*/  LDG.E.U16 R23, [R22.64] ;  /* 0x0000000616177981 */ /* 0x0000a6000c1e1500 */
[----:B------:R-:W-:Y:S01]  /*1d30*/  HMMA.16816.F32.BF16 R56, R24, R30, R56 ;  /* 0x0000001e1838723c */ /* 0x000fe20000041838 */
[----:B------:R0:W2:Y:S01]  /*1d40*/  LDG.E.U16 R31, [R36.64] ;  /* 0x00000006241f7981 */ /* 0x0000a2000c1e1500 */
[----:B------:R-:W-:-:S03]  /*1d50*/  IMAD.WIDE R94, R8, 0x2, R126 ;  /* 0x00000002085e7825 */ /* 0x000fc600078e027e */
[----:B------:R1:W2:Y:S02]  /*1d60*/  LDG.E.U16 R25, [R98.64] ;  /* 0x0000000662197981 */ /* 0x0002a4000c1e1500 */
[C---:B------:R-:W-:Y:S02]  /*1d70*/  IMAD.WIDE R26, R8.reuse, 0x2, R120 ;  /* 0x00000002081a7825 */ /* 0x040fe400078e0278 */
[----:B------:R3:W2:Y:S02]  /*1d80*/  LDG.E.U16 R34, [R108.64] ;  /* 0x000000066c227981 */ /* 0x0006a4000c1e1500 */
[C---:B0-----:R-:W-:Y:S02]  /*1d90*/  IMAD.WIDE R92, R8.reuse, 0x2, R122 ;  /* 0x00000002085c7825 */ /* 0x041fe400078e027a */
[----:B------:R0:W2:Y:S02]  /*1da0*/  LDG.E.U16 R27, [R26.64] ;  /* 0x000000061a1b7981 */ /* 0x0000a4000c1e1500 */
[----:B-1----:R-:W-:-:S02]  /*1db0*/  IMAD.WIDE R38, R8, 0x2, R118 ;  /* 0x0000000208267825 */ /* 0x002fc400078e0276 */
[----:B------:R-:W2:Y:S02]  /*1dc0*/  LDG.E.U16 R28, [R104.64] ;  /* 0x00000006681c7981 */ /* 0x000ea4000c1e1500 */
[----:B------:R-:W-:Y:S02]  /*1dd0*/  IMAD.WIDE R36, R8, 0x2, R114 ;  /* 0x0000000208247825 */ /* 0x000fe400078e0272 */
[----:B------:R1:W2:Y:S04]  /*1de0*/  LDG.E.U16 R30, [R96.64] ;  /* 0x00000006601e7981 */ /* 0x0002a8000c1e1500 */
[----:B---3--:R3:W2:Y:S04]  /*1df0*/  LDG.E.U16 R20, [R94.64] ;  /* 0x000000065e147981 */ /* 0x0086a8000c1e1500 */
[----:B------:R1:W2:Y:S04]  /*1e00*/  LDG.E.U16 R22, [R92.64] ;  /* 0x000000065c167981 */ /* 0x0002a8000c1e1500 */
[----:B------:R1:W2:Y:S04]  /*1e10*/  LDG.E.U16 R24, [R38.64] ;  /* 0x0000000626187981 */ /* 0x0002a8000c1e1500 */
[----:B0-----:R0:W2:Y:S01]  /*1e20*/  LDG.E.U16 R26, [R36.64] ;  /* 0x00000006241a7981 */ /* 0x0010a2000c1e1500 */
[----:B------:R-:W-:Y:S01]  /*1e30*/  LEA R98, P1, R12, UR4, 0x1 ;  /* 0x000000040c627c11 */ /* 0x000fe2000f8208ff */
[----:B------:R-:W-:-:S02]  /*1e40*/  FMUL R48, R48, c[0x0][0x188] ;  /* 0x0000620030307a20 */ /* 0x000fc40000400000 */
[----:B------:R-:W-:Y:S01]  /*1e50*/  FMUL R49, R49, c[0x0][0x188] ;  /* 0x0000620031317a20 */ /* 0x000fe20000400000 */
[C---:B------:R-:W-:Y:S01]  /*1e60*/  IADD3 R99, P5, R98.reuse, 0x9, RZ ;  /* 0x0000000962637810 */ /* 0x040fe20007fbe0ff */
[----:B---3--:R-:W-:Y:S01]  /*1e70*/  IMAD.X R95, RZ, RZ, UR5, P1 ;  /* 0x00000005ff5f7e24 */ /* 0x008fe200088e06ff */
[----:B-1----:R-:W-:Y:S01]  /*1e80*/  IADD3 R96, P0, R98, 0x10, RZ ;  /* 0x0000001062607810 */ /* 0x002fe20007f1e0ff */
[----:B------:R-:W-:Y:S01]  /*1e90*/  FMUL R56, R56, c[0x0][0x188] ;  /* 0x0000620038387a20 */ /* 0x000fe20000400000 */
[----:B------:R-:W-:Y:S01]  /*1ea0*/  ISETP.GT.U32.AND P4, PT, R99, R15, PT ;  /* 0x0000000f6300720c */ /* 0x000fe20003f84070 */
[----:B0-----:R-:W-:Y:S01]  /*1eb0*/  FMUL R36, R45, c[0x0][0x188] ;  /* 0x000062002d247a20 */ /* 0x001fe20000400000 */
[----:B------:R-:W-:Y:S01]  /*1ec0*/  IADD3.X R38, RZ, R95, RZ, P5, !PT ;  /* 0x0000005fff267210 */ /* 0x000fe20002ffe4ff */
[--C-:B------:R-:W-:Y:S01]  /*1ed0*/  IMAD.X R39, RZ, RZ, R95.reuse, P0 ;  /* 0x000000ffff277224 */ /* 0x100fe200000e065f */
[-C--:B------:R-:W-:Y:S01]  /*1ee0*/  ISETP.GT.U32.AND P6, PT, R96, R15.reuse, PT ;  /* 0x0000000f6000720c */ /* 0x080fe20003fc4070 */
[----:B------:R-:W-:Y:S01]  /*1ef0*/  FMUL R41, R41, c[0x0][0x188] ;  /* 0x0000620029297a20 */ /* 0x000fe20000400000 */
[----:B------:R-:W-:Y:S01]  /*1f00*/  ISETP.GT.U32.AND.EX P4, PT, R38, RZ, PT, P4 ;  /* 0x000000ff2600720c */ /* 0x000fe20003f84140 */
[----:B------:R-:W-:Y:S01]  /*1f10*/  FMUL R40, R40, c[0x0][0x188] ;  /* 0x0000620028287a20 */ /* 0x000fe20000400000 */
[----:B------:R-:W-:Y:S01]  /*1f20*/  IADD3 R92, P1, R98, 0x11, RZ ;  /* 0x00000011625c7810 */ /* 0x000fe20007f3e0ff */
[----:B------:R-:W-:Y:S01]  /*1f30*/  FMUL R57, R57, c[0x0][0x188] ;  /* 0x0000620039397a20 */ /* 0x000fe20000400000 */
[----:B------:R-:W-:Y:S01]  /*1f40*/  ISETP.GT.U32.AND.EX P6, PT, R39, RZ, PT, P6 ;  /* 0x000000ff2700720c */ /* 0x000fe20003fc4160 */
[----:B------:R-:W-:Y:S01]  /*1f50*/  FMUL R50, R50, c[0x0][0x188] ;  /* 0x0000620032327a20 */ /* 0x000fe20000400000 */
[----:B------:R-:W-:Y:S01]  /*1f60*/  FSEL R36, R36, -INF , !P4 ;  /* 0xff80000024247808 */ /* 0x000fe20006000000 */
[----:B------:R-:W-:Y:S01]  /*1f70*/  FMUL R51, R51, c[0x0][0x188] ;  /* 0x0000620033337a20 */ /* 0x000fe20000400000 */
[----:B------:R-:W-:Y:S01]  /*1f80*/  IADD3 R37, P4, R98, 0x18, RZ ;  /* 0x0000001862257810 */ /* 0x000fe20007f9e0ff */
[----:B------:R-:W-:Y:S01]  /*1f90*/  FMUL R58, R58, c[0x0][0x188] ;  /* 0x000062003a3a7a20 */ /* 0x000fe20000400000 */
[----:B------:R-:W-:Y:S01]  /*1fa0*/  BAR.SYNC.DEFER_BLOCKING 0x0 ;  /* 0x0000000000007b1d */ /* 0x000fe20000010000 */
[----:B------:R-:W-:Y:S01]  /*1fb0*/  ISETP.GT.U32.AND P3, PT, R99, R88, PT ;  /* 0x000000586300720c */ /* 0x000fe20003f64070 */
[----:B------:R-:W-:Y:S01]  /*1fc0*/  IMAD.X R45, RZ, RZ, R95, P1 ;  /* 0x000000ffff2d7224 */ /* 0x000fe200008e065f */
[----:B------:R-:W-:-:S02]  /*1fd0*/  ISETP.GT.U32.AND P5, PT, R92, R15, PT ;  /* 0x0000000f5c00720c */ /* 0x000fc40003fa4070 */
[-C--:B------:R-:W-:Y:S02]  /*1fe0*/  ISETP.GT.U32.AND P0, PT, R92, R88.reuse, PT ;  /* 0x000000585c00720c */ /* 0x080fe40003f04070 */
[----:B------:R-:W-:Y:S02]  /*1ff0*/  FSEL R92, R48, -INF , !P6 ;  /* 0xff800000305c7808 */ /* 0x000fe40007000000 */
[C---:B------:R-:W-:Y:S02]  /*2000*/  ISETP.GT.U32.AND P6, PT, R37.reuse, R15, PT ;  /* 0x0000000f2500720c */ /* 0x040fe40003fc4070 */
[-C--:B------:R-:W-:Y:S01]  /*2010*/  ISETP.GT.U32.AND P1, PT, R37, R88.reuse, PT ;  /* 0x000000582500720c */ /* 0x080fe20003f24070 */
[----:B------:R-:W-:Y:S01]  /*2020*/  IMAD.X R37, RZ, RZ, R95, P4 ;  /* 0x000000ffff257224 */ /* 0x000fe200020e065f */
[----:B------:R-:W-:Y:S02]  /*2030*/  ISETP.GT.U32.AND P2, PT, R96, R88, PT ;  /* 0x000000586000720c */ /* 0x000fe40003f44070 */
[----:B------:R-:W-:-:S02]  /*2040*/  ISETP.GT.U32.AND.EX P3, PT, R38, RZ, PT, P3 ;  /* 0x000000ff2600720c */ /* 0x000fc40003f64130 */
[----:B------:R-:W-:Y:S02]  /*2050*/  IADD3 R38, P4, R98, 0x8, RZ ;  /* 0x0000000862267810 */ /* 0x000fe40007f9e0ff */
[----:B------:R-:W-:Y:S02]  /*2060*/  ISETP.GT.U32.AND.EX P2, PT, R39, RZ, PT, P2 ;  /* 0x000000ff2700720c */ /* 0x000fe40003f44120 */
[----:B------:R-:W-:Y:S02]  /*2070*/  IADD3.X R39, RZ, R95, RZ, P4, !PT ;  /* 0x0000005fff277210 */ /* 0x000fe400027fe4ff */
[----:B------:R-:W-:Y:S01]  /*2080*/  ISETP.GT.U32.AND P4, PT, R38, R15, PT ;  /* 0x0000000f2600720c */ /* 0x000fe20003f84070 */
[----:B------:R-:W-:Y:S01]  /*2090*/  FMUL R38, R44, c[0x0][0x188] ;  /* 0x000062002c267a20 */ /* 0x000fe20000400000 */
[----:B------:R-:W-:Y:S02]  /*20a0*/  ISETP.GT.U32.AND.EX P5, PT, R45, RZ, PT, P5 ;  /* 0x000000ff2d00720c */ /* 0x000fe40003fa4150 */
[----:B------:R-:W-:-:S02]  /*20b0*/  ISETP.GT.U32.AND.EX P4, PT, R39, RZ, PT, P4 ;  /* 0x000000ff2700720c */ /* 0x000fc40003f84140 */
[----:B------:R-:W-:Y:S02]  /*20c0*/  ISETP.GT.U32.AND.EX P6, PT, R37, RZ, PT, P6 ;  /* 0x000000ff2500720c */ /* 0x000fe40003fc4160 */
[----:B------:R-:W-:Y:S02]  /*20d0*/  FSEL R93, R49, -INF , !P5 ;  /* 0xff800000315d7808 */ /* 0x000fe40006800000 */
[----:B------:R-:W-:Y:S02]  /*20e0*/  FSEL R38, R38, -INF , !P4 ;  /* 0xff80000026267808 */ /* 0x000fe40006000000 */
[CC--:B------:R-:W-:Y:S02]  /*20f0*/  ISETP.GE.U32.AND P5, PT, R98.reuse, R15.reuse, PT ;  /* 0x0000000f6200720c */ /* 0x0c0fe40003fa6070 */
[----:B------:R-:W-:Y:S02]  /*2100*/  ISETP.GT.U32.AND P4, PT, R98, R15, PT ;  /* 0x0000000f6200720c */ /* 0x000fe40003f84070 */
[----:B------:R-:W-:-:S02]  /*2110*/  FSEL R94, R56, -INF , !P6 ;  /* 0xff800000385e7808 */ /* 0x000fc40007000000 */
[----:B------:R-:W-:Y:S02]  /*2120*/  ISETP.GT.U32.AND P6, PT, R98, R88, PT ;  /* 0x000000586200720c */ /* 0x000fe40003fc4070 */
[C---:B------:R-:W-:Y:S02]  /*2130*/  ISETP.GE.U32.AND.EX P5, PT, R95.reuse, RZ, PT, P5 ;  /* 0x000000ff5f00720c */ /* 0x040fe40003fa6150 */
[C---:B------:R-:W-:Y:S01]  /*2140*/  ISETP.GT.U32.AND.EX P4, PT, R95.reuse, RZ, PT, P4 ;  /* 0x000000ff5f00720c */ /* 0x040fe20003f84140 */
[----:B------:R-:W-:Y:S01]  /*2150*/  FMUL R39, R42, c[0x0][0x188] ;  /* 0x000062002a277a20 */ /* 0x000fe20000400000 */
[----:B------:R-:W-:Y:S02]  /*2160*/  ISETP.GT.U32.AND.EX P6, PT, R95, RZ, PT, P6 ;  /* 0x000000ff5f00720c */ /* 0x000fe40003fc4160 */
[----:B------:R-:W-:Y:S02]  /*2170*/  FSEL R42, R41, -INF , !P5 ;  /* 0xff800000292a7808 */ /* 0x000fe40006800000 */
[----:B------:R-:W-:-:S02]  /*2180*/  FSEL R44, R40, -INF , !P4 ;  /* 0xff800000282c7808 */ /* 0x000fc40006000000 */
[C---:B------:R-:W-:Y:S02]  /*2190*/  ISETP.GE.U32.AND P5, PT, R98.reuse, R88, PT ;  /* 0x000000586200720c */ /* 0x040fe40003fa6070 */
[----:B------:R-:W-:Y:S02]  /*21a0*/  FSEL R39, R39, -INF , !P6 ;  /* 0xff80000027277808 */ /* 0x000fe40007000000 */
[----:B------:R-:W-:Y:S02]  /*21b0*/  IADD3 R98, P6, R98, 0x19, RZ ;  /* 0x0000001962627810 */ /* 0x000fe40007fde0ff */
[----:B------:R-:W-:-:S03]  /*21c0*/  FMNMX R41, R44, R42, !PT ;  /* 0x0000002a2c297209 */ /* 0x000fc60007800000 */
[----:B------:R-:W-:Y:S01]  /*21d0*/  IMAD.X R48, RZ, RZ, R95, P6 ;  /* 0x000000ffff307224 */ /* 0x000fe200030e065f */
[----:B------:R-:W-:Y:S02]  /*21e0*/  FMNMX R41, R38, R41, !PT ;  /* 0x0000002926297209 */ /* 0x000fe40007800000 */
[----:B------:R-:W-:Y:S02]  /*21f0*/  ISETP.GT.U32.AND P6, PT, R98, R15, PT ;  /* 0x0000000f6200720c */ /* 0x000fe40003fc4070 */
[----:B------:R-:W-:Y:S02]  /*2200*/  FMNMX R41, R36, R41, !PT ;  /* 0x0000002924297209 */ /* 0x000fe40007800000 */
[----:B------:R-:W-:Y:S02]  /*2210*/  ISETP.GT.U32.AND.EX P6, PT, R48, RZ, PT, P6 ;  /* 0x000000ff3000720c */ /* 0x000fe40003fc4160 */
[----:B------:R-:W-:Y:S02]  /*2220*/  FMNMX R40, R92, R41, !PT ;  /* 0x000000295c287209 */ /* 0x000fe40007800000 */
[----:B------:R-:W-:-:S02]  /*2230*/  ISETP.GE.U32.AND.EX P5, PT, R95, RZ, PT, P5 ;  /* 0x000000ff5f00720c */ /* 0x000fc40003fa6150 */
[----:B------:R-:W-:Y:S02]  /*2240*/  FSEL R95, R57, -INF , !P6 ;  /* 0xff800000395f7808 */ /* 0x000fe40007000000 */
[----:B------:R-:W-:Y:S02]  /*2250*/  ISETP.GT.U32.AND P6, PT, R98, R88, PT ;  /* 0x000000586200720c */ /* 0x000fe40003fc4070 */
[----:B------:R-:W-:Y:S02]  /*2260*/  ISETP.GT.U32.AND.EX P1, PT, R37, RZ, PT, P1 ;  /* 0x000000ff2500720c */ /* 0x000fe40003f24110 */
[----:B------:R-:W-:Y:S02]  /*2270*/  FMNMX R37, R93, R40, !PT ;  /* 0x000000285d257209 */ /* 0x000fe40007800000 */
[----:B------:R-:W-:Y:S01]  /*2280*/  ISETP.GT.U32.AND.EX P6, PT, R48, RZ, PT, P6 ;  /* 0x000000ff3000720c */ /* 0x000fe20003fc4160 */
[----:B------:R-:W-:Y:S01]  /*2290*/  FMUL R40, R43, c[0x0][0x188] ;  /* 0x000062002b287a20 */ /* 0x000fe20000400000 */
[----:B------:R-:W-:Y:S01]  /*22a0*/  FMNMX R48, R94, R37, !PT ;  /* 0x000000255e307209 */ /* 0x000fe20007800000 */
[----:B------:R-:W-:-:S03]  /*22b0*/  FMUL R41, R46, c[0x0][0x188] ;  /* 0x000062002e297a20 */ /* 0x000fc60000400000 */
[----:B------:R-:W-:Y:S02]  /*22c0*/  FMNMX R43, R95, R48, !PT ;  /* 0x000000305f2b7209 */ /* 0x000fe40007800000 */
[----:B------:R-:W-:Y:S01]  /*22d0*/  FSEL R40, R40, -INF , !P5 ;  /* 0xff80000028287808 */ /* 0x000fe20006800000 */
[----:B------:R-:W-:Y:S01]  /*22e0*/  FMUL R37, R47, c[0x0][0x188] ;  /* 0x000062002f257a20 */ /* 0x000fe20000400000 */
[----:B------:R-:W-:Y:S01]  /*22f0*/  FSEL R41, R41, -INF , !P4 ;  /* 0xff80000029297808 */ /* 0x000fe20006000000 */
[----:B------:R-:W0:Y:S01]  /*2300*/  SHFL.BFLY PT, R46, R43, 0x2, 0x1f ;  /* 0x0c401f002b2e7f89 */ /* 0x000e2200000e0000 */
[----:B------:R-:W-:Y:S02]  /*2310*/  FMNMX R48, R39, R40, !PT ;  /* 0x0000002827307209 */ /* 0x000fe40007800000 */
[----:B------:R-:W-:Y:S02]  /*2320*/  FSEL R37, R37, -INF , !P3 ;  /* 0xff80000025257808 */ /* 0x000fe40005800000 */
[----:B------:R-:W-:-:S02]  /*2330*/  FMNMX R48, R41, R48, !PT ;  /* 0x0000003029307209 */ /* 0x000fc40007800000 */
[----:B------:R-:W-:Y:S02]  /*2340*/  ISETP.GT.U32.AND.EX P0, PT, R45, RZ, PT, P0 ;  /* 0x000000ff2d00720c */ /* 0x000fe40003f04100 */
[----:B------:R-:W-:Y:S02]  /*2350*/  FSEL R99, R50, -INF , !P2 ;  /* 0xff80000032637808 */ /* 0x000fe40005000000 */
[----:B------:R-:W-:Y:S02]  /*2360*/  FMNMX R48, R37, R48, !PT ;  /* 0x0000003025307209 */ /* 0x000fe40007800000 */
[----:B------:R-:W-:Y:S02]  /*2370*/  FSEL R103, R51, -INF , !P0 ;  /* 0xff80000033677808 */ /* 0x000fe40004000000 */
[----:B------:R-:W-:Y:S01]  /*2380*/  FMNMX R48, R99, R48, !PT ;  /* 0x0000003063307209 */ /* 0x000fe20007800000 */
[----:B------:R-:W-:Y:S01]  /*2390*/  FMUL R59, R59, c[0x0][0x188] ;  /* 0x000062003b3b7a20 */ /* 0x000fe20000400000 */
[----:B------:R-:W-:-:S02]  /*23a0*/  FSEL R109, R58, -INF , !P1 ;  /* 0xff8000003a6d7808 */ /* 0x000fc40004800000 */
[----:B------:R-:W-:Y:S02]  /*23b0*/  FMNMX R48, R103, R48, !PT ;  /* 0x0000003067307209 */ /* 0x000fe40007800000 */
[----:B------:R-:W-:Y:S02]  /*23c0*/  FSEL R107, R59, -INF , !P6 ;  /* 0xff8000003b6b7808 */ /* 0x000fe40007000000 */
[----:B------:R-:W-:Y:S02]  /*23d0*/  FMNMX R48, R109, R48, !PT ;  /* 0x000000306d307209 */ /* 0x000fe40007800000 */
[----:B0-----:R-:W-:Y:S02]  /*23e0*/  FMNMX R46, R43, R46, !PT ;  /* 0x0000002e2b2e7209 */ /* 0x001fe40007800000 */
[----:B------:R-:W-:-:S03]  /*23f0*/  FMNMX R48, R107, R48, !PT ;  /* 0x000000306b307209 */ /* 0x000fc60007800000 */
[----:B------:R-:W0:Y:S04]  /*2400*/  SHFL.BFLY PT, R43, R46, 0x1, 0x1f ;  /* 0x0c201f002e2b7f89 */ /* 0x000e2800000e0000 */
[----:B------:R-:W1:Y:S01]  /*2410*/  SHFL.BFLY PT, R45, R48, 0x2, 0x1f ;  /* 0x0c401f00302d7f89 */ /* 0x000e6200000e0000 */
[----:B0-----:R-:W-:Y:S02]  /*2420*/  FMNMX R97, R46, R43, !PT ;  /* 0x0000002b2e617209 */ /* 0x001fe40007800000 */
[----:B-1----:R-:W-:-:S05]  /*2430*/  FMNMX R43, R48, R45, !PT ;  /* 0x0000002d302b7209 */ /* 0x002fca0007800000 */
[----:B------:R-:W0:Y:S01]  /*2440*/  SHFL.BFLY PT, R50, R43, 0x1, 0x1f ;  /* 0x0c201f002b327f89 */ /* 0x000e2200000e0000 */
[----:B------:R-:W-:-:S05]  /*2450*/  FMNMX R97, R97, R102, !PT ;  /* 0x0000006661617209 */ /* 0x000fca0007800000 */
[--C-:B------:R-:W-:Y:S02]  /*2460*/  FADD R44, R44, -R97.reuse ;  /* 0x800000612c2c7221 */ /* 0x100fe40000000000 */
[--C-:B------:R-:W-:Y:S02]  /*2470*/  FADD R42, R42, -R97.reuse ;  /* 0x800000612a2a7221 */ /* 0x100fe40000000000 */
[--C-:B------:R-:W-:Y:S02]  /*2480*/  FADD R38, R38, -R97.reuse ;  /* 0x8000006126267221 */ /* 0x100fe40000000000 */
[----:B------:R-:W-:Y:S01]  /*2490*/  FADD R36, R36, -R97 ;  /* 0x8000006124247221 */ /* 0x000fe20000000000 */
[----:B0-----:R-:W-:-:S04]  /*24a0*/  FMNMX R50, R43, R50, !PT ;  /* 0x000000322b327209 */ /* 0x001fc80007800000 */
[----:B------:R-:W-:Y:S01]  /*24b0*/  FMNMX R96, R50, R101, !PT ;  /* 0x0000006532607209 */ /* 0x000fe20007800000 */
[----:B------:R-:W-:-:S04]  /*24c0*/  FMUL R44, R44, 1.4426950216293334961 ;  /* 0x3fb8aa3b2c2c7820 */ /* 0x000fc80000400000 */
[--C-:B------:R-:W-:Y:S02]  /*24d0*/  FADD R39, R39, -R96.reuse ;  /* 0x8000006027277221 */ /* 0x100fe40000000000 */
[----:B------:R-:W-:Y:S01]  /*24e0*/  FADD R37, R37, -R96 ;  /* 0x8000006025257221 */ /* 0x000fe20000000000 */
[----:B----4-:R-:W-:Y:S04]  /*24f0*/  STS.U16 [R4+0x2800], R33 ;  /* 0x0028002104007388 */ /* 0x010fe80000000400 */
[----:B-----5:R0:W-:Y:S04]  /*2500*/  STS.U16 [R4+0x2000], R21 ;  /* 0x0020001504007388 */ /* 0x0201e80000000400 */
[----:B--2---:R-:W-:Y:S04]  /*2510*/  STS.U16 [R4+0x2400], R29 ;  /* 0x0024001d04007388 */ /* 0x004fe80000000400 */
[----:B------:R-:W-:Y:S04]  /*2520*/  STS.U16 [R4+0x2600], R35 ;  /* 0x0026002304007388 */ /* 0x000fe80000000400 */
[----:B------:R-:W-:Y:S04]  /*2530*/  STS.U16 [R4+0x2200], R23 ;  /* 0x0022001704007388 */ /* 0x000fe80000000400 */
[----:B------:R-:W-:Y:S04]  /*2540*/  STS.U16 [R4+0x2a00], R31 ;  /* 0x002a001f04007388 */ /* 0x000fe80000000400 */
[----:B------:R-:W-:Y:S01]  /*2550*/  STS.U16 [R4+0x2e00], R25 ;  /* 0x002e001904007388 */ /* 0x000fe20000000400 */
[----:B0-----:R-:W-:-:S03]  /*2560*/  FADD R21, -R97, R102 ;  /* 0x0000006661157221 */ /* 0x001fc60000000100 */
        /* <DEDUP_REMOVED lines=9> */
[----:B------:R-:W-:Y:S01]  /*2600*/  BAR.SYNC.DEFER_BLOCKING 0x0 ;  /* 0x0000000000007b1d */ /* 0x000fe20000010000 */
[----:B------:R-:W-:-:S05]  /*2610*/  FMUL R21, R21, 1.4426950216293334961 ;  /* 0x3fb8aa3b15157820 */ /* 0x000fca0000400000 */
[----:B------:R0:W1:Y:S01]  /*2620*/  MUFU.EX2 R98, R21 ;  /* 0x0000001500627308 */ /* 0x0000620000000800 */
[----:B------:R-:W-:Y:S02]  /*2630*/  FMUL R42, R42, 1.4426950216293334961 ;  /* 0x3fb8aa3b2a2a7820 */ /* 0x000fe40000400000 */
[----:B------:R-:W-:Y:S02]  /*2640*/  FMUL R38, R38, 1.4426950216293334961 ;  /* 0x3fb8aa3b26267820 */ /* 0x000fe40000400000 */
[----:B------:R-:W-:Y:S02]  /*2650*/  FMUL R36, R36, 1.4426950216293334961 ;  /* 0x3fb8aa3b24247820 */ /* 0x000fe40000400000 */
[----:B0-----:R-:W-:Y:S02]  /*2660*/  FADD R21, -R96, R101 ;  /* 0x0000006560157221 */ /* 0x001fe40000000100 */
[----:B------:R-:W-:Y:S02]  /*2670*/  FMUL R39, R39, 1.4426950216293334961 ;  /* 0x3fb8aa3b27277820 */ /* 0x000fe40000400000 */
[----:B------:R-:W-:-:S02]  /*2680*/  FADD R40, R40, -R96 ;  /* 0x8000006028287221 */ /* 0x000fc40000000000 */
[----:B------:R-:W-:Y:S02]  /*2690*/  FADD R41, R41, -R96 ;  /* 0x8000006029297221 */ /* 0x000fe40000000000 */
[----:B------:R-:W-:Y:S02]  /*26a0*/  FMUL R21, R21, 1.4426950216293334961 ;  /* 0x3fb8aa3b15157820 */ /* 0x000fe40000400000 */
[----:B------:R-:W-:Y:S01]  /*26b0*/  FMUL R37, R37, 1.4426950216293334961 ;  /* 0x3fb8aa3b25257820 */ /* 0x000fe20000400000 */
[----:B------:R0:W-:Y:S01]  /*26c0*/  MUFU.EX2 R106, R44 ;  /* 0x0000002c006a7308 */ /* 0x0001e20000000800 */
[----:B------:R-:W-:Y:S01]  /*26d0*/  FMUL R108, R40, 1.4426950216293334961 ;  /* 0x3fb8aa3b286c7820 */ /* 0x000fe20000400000 */
[----:B------:R-:W-:Y:S01]  /*26e0*/  LDSM.16.M88.4 R32, [R19+0x2600] ;  /* 0x002600001320783b */ /* 0x000fe20000000200 */
[----:B------:R-:W-:-:S03]  /*26f0*/  FMUL R110, R41, 1.4426950216293334961 ;  /* 0x3fb8aa3b296e7820 */ /* 0x000fc60000400000 */
[----:B------:R-:W-:Y:S02]  /*2700*/  LDSM.16.M88.4 R28, [R19+0x2800] ;  /* 0x00280000131c783b */ /* 0x000fe40000000200 */
[----:B------:R2:W3:Y:S02]  /*2710*/  MUFU.EX2 R105, R42 ;  /* 0x0000002a00697308 */ /* 0x0004e40000000800 */
[----:B0-----:R-:W0:Y:S04]  /*2720*/  LDSM.16.M88.4 R44, [R19+0x2000] ;  /* 0x00200000132c783b */ /* 0x001e280000000200 */
[----:B------:R-:W-:Y:S02]  /*2730*/  LDSM.16.M88.4 R24, [R19+0x2a00] ;  /* 0x002a00001318783b */ /* 0x000fe40000000200 */
[----:B------:R-:W-:Y:S02]  /*2740*/  MUFU.EX2 R104, R38 ;  /* 0x0000002600687308 */ /* 0x000fe40000000800 */
[----:B--2---:R-:W2:Y:S04]  /*2750*/  LDSM.16.M88.4 R40, [R19+0x2200] ;  /* 0x002200001328783b */ /* 0x004ea80000000200 */
[----:B------:R-:W-:Y:S02]  /*2760*/  LDSM.16.M88.4 R48, [R19+0x2e00] ;  /* 0x002e00001330783b */ /* 0x000fe40000000200 */
[----:B------:R-:W4:Y:S08]  /*2770*/  MUFU.EX2 R111, R36 ;  /* 0x00000024006f7308 */ /* 0x000f300000000800 */
[----:B------:R-:W-:Y:S08]  /*2780*/  MUFU.EX2 R113, R39 ;  /* 0x0000002700717308 */ /* 0x000ff00000000800 */
[----:B------:R5:W0:Y:S08]  /*2790*/  MUFU.EX2 R102, R21 ;  /* 0x0000001500667308 */ /* 0x000a300000000800 */
[----:B------:R0:W-:Y:S01]  /*27a0*/  MUFU.EX2 R101, R37 ;  /* 0x0000002500657308 */ /* 0x0001e20000000800 */
[----:B-----5:R-:W-:Y:S04]  /*27b0*/  LDSM.16.M88.4 R20, [R19+0x2c00] ;  /* 0x002c00001314783b */ /* 0x020fe80000000200 */
[----:B0-----:R-:W0:Y:S03]  /*27c0*/  LDSM.16.M88.4 R36, [R19+0x2400] ;  /* 0x002400001324783b */ /* 0x001e260000000200 */
[----:B------:R-:W5:Y:S08]  /*27d0*/  MUFU.EX2 R108, R108 ;  /* 0x0000006c006c7308 */ /* 0x000f700000000800 */
[----:B------:R-:W2:Y:S01]  /*27e0*/  MUFU.EX2 R110, R110 ;  /* 0x0000006e006e7308 */ /* 0x000ea20000000800 */
[C---:B-1----:R-:W-:Y:S01]  /*27f0*/  FMUL R84, R98.reuse, R84 ;  /* 0x0000005462547220 */ /* 0x042fe20000400000 */
[----:B---3--:R-:W-:Y:S01]  /*2800*/  F2FP.BF16.PACK_AB R56, R105, R106 ;  /* 0x0000006a6938723e */ /* 0x008fe200000010ff */
[----:B------:R-:W-:Y:S01]  /*2810*/  FMUL R85, R98, R85 ;  /* 0x0000005562557220 */ /* 0x000fe20000400000 */
[----:B----4-:R-:W-:Y:S01]  /*2820*/  F2FP.BF16.PACK_AB R58, R111, R104 ;  /* 0x000000686f3a723e */ /* 0x010fe200000010ff */
[----:B------:R-:W-:-:S02]  /*2830*/  FMUL R86, R102, R86 ;  /* 0x0000005666567220 */ /* 0x000fc40000400000 */
[----:B------:R-:W-:Y:S01]  /*2840*/  FMUL R87, R102, R87 ;  /* 0x0000005766577220 */ /* 0x000fe20000400000 */
[----:B-----5:R-:W-:Y:S01]  /*2850*/  F2FP.BF16.PACK_AB R57, R108, R113 ;  /* 0x000000716c39723e */ /* 0x020fe200000010ff */
[C---:B------:R-:W-:Y:S02]  /*2860*/  FMUL R80, R98.reuse, R80 ;  /* 0x0000005062507220 */ /* 0x040fe40000400000 */
[----:B------:R-:W-:Y:S02]  /*2870*/  FMUL R81, R98, R81 ;  /* 0x0000005162517220 */ /* 0x000fe40000400000 */
[C---:B------:R-:W-:Y:S02]  /*2880*/  FMUL R82, R102.reuse, R82 ;  /* 0x0000005266527220 */ /* 0x040fe40000400000 */
[----:B------:R-:W-:Y:S01]  /*2890*/  FMUL R83, R102, R83 ;  /* 0x0000005366537220 */ /* 0x000fe20000400000 */
[----:B--2---:R-:W-:Y:S01]  /*28a0*/  F2FP.BF16.PACK_AB R59, R101, R110 ;  /* 0x0000006e653b723e */ /* 0x004fe200000010ff */
[----:B------:R-:W-:-:S02]  /*28b0*/  FMUL R76, R98, R76 ;  /* 0x0000004c624c7220 */ /* 0x000fc40000400000 */
[----:B------:R-:W-:Y:S02]  /*28c0*/  FMUL R77, R98, R77 ;  /* 0x0000004d624d7220 */ /* 0x000fe40000400000 */
[C---:B------:R-:W-:Y:S02]  /*28d0*/  FMUL R78, R102.reuse, R78 ;  /* 0x0000004e664e7220 */ /* 0x040fe40000400000 */
[----:B------:R-:W-:Y:S02]  /*28e0*/  FMUL R79, R102, R79 ;  /* 0x0000004f664f7220 */ /* 0x000fe40000400000 */
[C---:B------:R-:W-:Y:S02]  /*28f0*/  FMUL R72, R98.reuse, R72 ;  /* 0x0000004862487220 */ /* 0x040fe40000400000 */
[----:B------:R-:W-:Y:S02]  /*2900*/  FMUL R73, R98, R73 ;  /* 0x0000004962497220 */ /* 0x000fe40000400000 */
        /* <DEDUP_REMOVED lines=18> */
[----:B------:R-:W-:-:S02]  /*2a30*/  FADD R92, R92, -R97 ;  /* 0x800000615c5c7221 */ /* 0x000fc40000000000 */
[--C-:B------:R-:W-:Y:S01]  /*2a40*/  FADD R99, R99, -R96.reuse ;  /* 0x8000006063637221 */ /* 0x100fe20000000000 */
[----:B------:R-:W-:Y:S01]  /*2a50*/  HMMA.16816.F32.BF16 R84, R56, R44, R84 ;  /* 0x0000002c3854723c */ /* 0x000fe20000041854 */
[----:B------:R-:W-:Y:S02]  /*2a60*/  FADD R93, R93, -R97 ;  /* 0x800000615d5d7221 */ /* 0x000fe40000000000 */
[----:B------:R-:W-:-:S05]  /*2a70*/  FADD R103, R103, -R96 ;  /* 0x8000006067677221 */ /* 0x000fca0000000000 */
[----:B------:R-:W-:Y:S01]  /*2a80*/  HMMA.16816.F32.BF16 R80, R56, R40, R80 ;  /* 0x000000283850723c */ /* 0x000fe20000041850 */
[----:B------:R-:W-:-:S07]  /*2a90*/  FADD R109, R109, -R96 ;  /* 0x800000606d6d7221 */ /* 0x000fce0000000000 */
[----:B0-----:R-:W-:Y:S01]  /*2aa0*/  HMMA.16816.F32.BF16 R76, R56, R36, R76 ;  /* 0x00000024384c723c */ /* 0x001fe2000004184c */
[----:B------:R-:W-:-:S07]  /*2ab0*/  FADD R94, R94, -R97 ;  /* 0x800000615e5e7221 */ /* 0x000fce0000000000 */
[C---:B------:R-:W-:Y:S08]  /*2ac0*/  HMMA.16816.F32.BF16 R72, R56.reuse, R32, R72 ;  /* 0x000000203848723c */ /* 0x040ff00000041848 */
[C---:B------:R-:W-:Y:S08]  /*2ad0*/  HMMA.16816.F32.BF16 R68, R56.reuse, R28, R68 ;  /* 0x0000001c3844723c */ /* 0x040ff00000041844 */
[----:B------:R-:W-:Y:S01]  /*2ae0*/  HMMA.16816.F32.BF16 R64, R56, R24, R64 ;  /* 0x000000183840723c */ /* 0x000fe20000041840 */
[----:B------:R-:W-:-:S07]  /*2af0*/  FMUL R29, R93, 1.4426950216293334961 ;  /* 0x3fb8aa3b5d1d7820 */ /* 0x000fce0000400000 */
[----:B------:R-:W-:Y:S01]  /*2b00*/  HMMA.16816.F32.BF16 R60, R56, R20, R60 ;  /* 0x00000014383c723c */ /* 0x000fe2000004183c */
[----:B------:R-:W-:-:S07]  /*2b10*/  FMUL R28, R103, 1.4426950216293334961 ;  /* 0x3fb8aa3b671c7820 */ /* 0x000fce0000400000 */
[----:B------:R-:W-:Y:S07]  /*2b20*/  HMMA.16816.F32.BF16 R52, R56, R48, R52 ;  /* 0x000000303834723c */ /* 0x000fee0000041834 */
[----:B------:R-:W-:Y:S02]  /*2b30*/  FMUL R56, R92, 1.4426950216293334961 ;  /* 0x3fb8aa3b5c387820 */ /* 0x000fe40000400000 */
[----:B------:R-:W-:-:S04]  /*2b40*/  FMUL R57, R99, 1.4426950216293334961 ;  /* 0x3fb8aa3b63397820 */ /* 0x000fc80000400000 */
[----:B------:R-:W0:Y:S01]  /*2b50*/  MUFU.EX2 R56, R56 ;  /* 0x0000003800387308 */ /* 0x000e220000000800 */
[----:B------:R-:W-:Y:S02]  /*2b60*/  FMUL R59, R109, 1.4426950216293334961 ;  /* 0x3fb8aa3b6d3b7820 */ /* 0x000fe40000400000 */
[----:B------:R-:W-:Y:S02]  /*2b70*/  FMUL R58, R94, 1.4426950216293334961 ;  /* 0x3fb8aa3b5e3a7820 */ /* 0x000fe40000400000 */
[----:B------:R-:W-:-:S03]  /*2b80*/  FADD R95, R95, -R97 ;  /* 0x800000615f5f7221 */ /* 0x000fc60000000000 */
[----:B------:R-:W1:Y:S01]  /*2b90*/  MUFU.EX2 R57, R57 ;  /* 0x0000003900397308 */ /* 0x000e620000000800 */
[----:B------:R-:W-:Y:S02]  /*2ba0*/  FADD R105, R106, R105 ;  /* 0x000000696a697221 */ /* 0x000fe40000000000 */
[----:B------:R-:W-:Y:S02]  /*2bb0*/  FADD R113, R113, R108 ;  /* 0x0000006c71717221 */ /* 0x000fe40000000000 */
[----:B------:R-:W-:-:S03]  /*2bc0*/  FADD R107, R107, -R96 ;  /* 0x800000606b6b7221 */ /* 0x000fc60000000000 */
[----:B------:R-:W2:Y:S01]  /*2bd0*/  MUFU.EX2 R29, R29 ;  /* 0x0000001d001d7308 */ /* 0x000ea20000000800 */
[----:B------:R-:W-:Y:S02]  /*2be0*/  FMUL R33, R95, 1.4426950216293334961 ;  /* 0x3fb8aa3b5f217820 */ /* 0x000fe40000400000 */
[----:B------:R-:W-:-:S05]  /*2bf0*/  FADD R104, R104, R105 ;  /* 0x0000006968687221 */ /* 0x000fca0000000000 */
[----:B------:R-:W3:Y:S01]  /*2c00*/  MUFU.EX2 R28, R28 ;  /* 0x0000001c001c7308 */ /* 0x000ee20000000800 */
[----:B------:R-:W-:Y:S02]  /*2c10*/  FADD R110, R110, R113 ;  /* 0x000000716e6e7221 */ /* 0x000fe40000000000 */
[----:B------:R-:W-:Y:S02]  /*2c20*/  FMUL R107, R107, 1.4426950216293334961 ;  /* 0x3fb8aa3b6b6b7820 */ /* 0x000fe40000400000 */
[----:B------:R-:W-:-:S03]  /*2c30*/  FADD R111, R111, R104 ;  /* 0x000000686f6f7221 */ /* 0x000fc60000000000 */
[----:B------:R-:W-:Y:S01]  /*2c40*/  MUFU.EX2 R59, R59 ;  /* 0x0000003b003b7308 */ /* 0x000fe20000000800 */
[----:B------:R-:W-:-:S07]  /*2c50*/  FADD R110, R101, R110 ;  /* 0x0000006e656e7221 */ /* 0x000fce0000000000 */
[----:B------:R-:W4:Y:S01]  /*2c60*/  MUFU.EX2 R58, R58 ;  /* 0x0000003a003a7308 */ /* 0x000f220000000800 */
[----:B0-----:R-:W-:Y:S02]  /*2c70*/  FADD R20, R56, R111 ;  /* 0x0000006f38147221 */ /* 0x001fe40000000000 */
[----:B-1----:R-:W-:-:S05]  /*2c80*/  FADD R25, R57, R110 ;  /* 0x0000006e39197221 */ /* 0x002fca0000000000 */
[----:B------:R-:W0:Y:S01]  /*2c90*/  MUFU.EX2 R32, R107 ;  /* 0x0000006b00207308 */ /* 0x000e220000000800 */
[----:B--2---:R-:W-:-:S07]  /*2ca0*/  FADD R21, R29, R20 ;  /* 0x000000141d157221 */ /* 0x004fce0000000000 */
[----:B------:R-:W1:Y:S01]  /*2cb0*/  MUFU.EX2 R33, R33 ;  /* 0x0000002100217308 */ /* 0x000e620000000800 */
[----:B---3--:R-:W-:Y:S02]  /*2cc0*/  FADD R20, R28, R25 ;  /* 0x000000191c147221 */ /* 0x008fe40000000000 */
[----:B----4-:R-:W-:Y:S02]  /*2cd0*/  FADD R24, R58, R21 ;  /* 0x000000153a187221 */ /* 0x010fe40000000000 */
[----:B------:R-:W-:-:S04]  /*2ce0*/  FADD R25, R59, R20 ;  /* 0x000000143b197221 */ /* 0x000fc80000000000 */
[----:B0-----:R-:W-:Y:S02]  /*2cf0*/  FADD R25, R32, R25 ;  /* 0x0000001920197221 */ /* 0x001fe40000000000 */
[----:B-1----:R-:W-:-:S03]  /*2d00*/  FADD R24, R33, R24 ;  /* 0x0000001821187221 */ /* 0x002fc60000000000 */
[----:B------:R-:W0:Y:S04]  /*2d10*/  SHFL.BFLY PT, R20, R25, 0x2, 0x1f ;  /* 0x0c401f0019147f89 */ /* 0x000e2800000e0000 */
[----:B------:R-:W1:Y:S01]  /*2d20*/  SHFL.BFLY PT, R21, R24, 0x2, 0x1f ;  /* 0x0c401f0018157f89 */ /* 0x000e6200000e0000 */
[----:B------:R-:W-:Y:S01]  /*2d30*/  UIADD3 UR4, UP0, UR4, 0x20, URZ ;  /* 0x0000002004047890 */ /* 0x000fe2000ff1e03f */
[----:B------:R-:W-:Y:S02]  /*2d40*/  F2FP.BF16.PACK_AB R56, R29, R56 ;  /* 0x000000381d38723e */ /* 0x000fe400000010ff */
[----:B------:R-:W-:Y:S02]  /*2d50*/  F2FP.BF16.PACK_AB R57, R28, R57 ;  /* 0x000000391c39723e */ /* 0x000fe400000010ff */
[----:B------:R-:W-:-:S02]  /*2d60*/  F2FP.BF16.PACK_AB R58, R33, R58 ;  /* 0x0000003a213a723e */ /* 0x000fc400000010ff */
[----:B------:R-:W-:Y:S01]  /*2d70*/  F2FP.BF16.PACK_AB R59, R32, R59 ;  /* 0x0000003b203b723e */ /* 0x000fe200000010ff */
[----:B------:R-:W-:Y:S01]  /*2d80*/  UIADD3.X UR5, URZ, UR5, URZ, UP0, !UPT ;  /* 0x000000053f057290 */ /* 0x000fe200087fe43f */
[----:B0-----:R-:W-:Y:S02]  /*2d90*/  FADD R25, R25, R20 ;  /* 0x0000001419197221 */ /* 0x001fe40000000000 */
[----:B-1----:R-:W-:-:S03]  /*2da0*/  FADD R21, R24, R21 ;  /* 0x0000001518157221 */ /* 0x002fc60000000000 */
[----:B------:R-:W0:Y:S04]  /*2db0*/  SHFL.BFLY PT, R24, R25, 0x1, 0x1f ;  /* 0x0c201f0019187f89 */ /* 0x000e2800000e0000 */
[----:B------:R-:W1:Y:S01]  /*2dc0*/  SHFL.BFLY PT, R20, R21, 0x1, 0x1f ;  /* 0x0c201f0015147f89 */ /* 0x000e6200000e0000 */
[----:B------:R-:W-:Y:S01]  /*2dd0*/  HMMA.16816.F32.BF16 R60, R56, R22, R60 ;  /* 0x00000016383c723c */ /* 0x000fe2000004183c */
[----:B------:R-:W-:-:S06]  /*2de0*/  ISETP.LE.U32.AND P0, PT, R10, UR4, PT ;  /* 0x000000040a007c0c */ /* 0x000fcc000bf03070 */
[----:B------:R-:W-:-:S05]  /*2df0*/  IMAD.U32 R23, RZ, RZ, UR5 ;  /* 0x00000005ff177e24 */ /* 0x000fca000f8e00ff */
[----:B------:R-:W-:Y:S01]  /*2e00*/  ISETP.GE.U32.AND.EX P0, PT, R23, RZ, PT, P0 ;  /* 0x000000ff1700720c */ /* 0x000fe20003f06100 */
[----:B------:R-:W-:Y:S01]  /*2e10*/  IMAD.MOV.U32 R22, RZ, RZ, 0x20 ;  /* 0x00000020ff167424 */ /* 0x000fe200078e00ff */
[----:B------:R-:W-:Y:S01]  /*2e20*/  HMMA.16816.F32.BF16 R84, R56, R46, R84 ;  /* 0x0000002e3854723c */ /* 0x000fe20000041854 */
[----:B0-----:R-:W-:-:S07]  /*2e30*/  FADD R24, R25, R24 ;  /* 0x0000001819187221 */ /* 0x001fce0000000000 */
[----:B------:R-:W-:Y:S01]  /*2e40*/  HMMA.16816.F32.BF16 R80, R56, R42, R80 ;  /* 0x0000002a3850723c */ /* 0x000fe20000041850 */
[----:B-1----:R-:W-:Y:S02]  /*2e50*/  FADD R20, R21, R20 ;  /* 0x0000001415147221 */ /* 0x002fe40000000000 */
[----:B------:R-:W-:Y:S01]  /*2e60*/  FFMA R89, R102, R89, R24 ;  /* 0x0000005966597223 */ /* 0x000fe20000000018 */
[----:B------:R-:W-:Y:S01]  /*2e70*/  MOV R102, R97 ;  /* 0x0000006100667202 */ /* 0x000fe20000000f00 */
[----:B------:R-:W-:-:S03]  /*2e80*/  IMAD R8, R22, c[0x0][0x1b4], R8 ;  /* 0x00006d0016087a24 */ /* 0x000fc600078e0208 */
[----:B------:R-:W-:Y:S01]  /*2e90*/  HMMA.16816.F32.BF16 R76, R56, R38, R76 ;  /* 0x00000026384c723c */ /* 0x000fe2000004184c */
[----:B------:R-:W-:Y:S02]  /*2ea0*/  IMAD R17, R22, c[0x0][0x1a4], R17 ;  /* 0x0000690016117a24 */ /* 0x000fe400078e0211 */
[----:B------:R-:W-:Y:S02]  /*2eb0*/  FFMA R11, R98, R11, R20 ;  /* 0x0000000b620b7223 */ /* 0x000fe40000000014 */
[----:B------:R-:W-:-:S03]  /*2ec0*/  IMAD.MOV.U32 R101, RZ, RZ, R96 ;  /* 0x000000ffff657224 */ /* 0x000fc600078e0060 */
[C---:B------:R-:W-:Y:S08]  /*2ed0*/  HMMA.16816.F32.BF16 R72, R56.reuse, R34, R72 ;  /* 0x000000223848723c */ /* 0x040ff00000041848 */
[C---:B------:R-:W-:Y:S08]  /*2ee0*/  HMMA.16816.F32.BF16 R68, R56.reuse, R30, R68 ;  /* 0x0000001e3844723c */ /* 0x040ff00000041844 */
[C---:B------:R-:W-:Y:S08]  /*2ef0*/  HMMA.16816.F32.BF16 R64, R56.reuse, R26, R64 ;  /* 0x0000001a3840723c */ /* 0x040ff00000041840 */
[----:B------:R-:W-:Y:S01]  /*2f00*/  HMMA.16816.F32.BF16 R52, R56, R50, R52 ;  /* 0x000000323834723c */ /* 0x000fe20000041834 */
[----:B------:R-:W-:Y:S01]  /*2f10*/  @P0 CALL.REL.NOINC `(.L_x_0) ;  /* 0x0000001000000944 */ /* 0x000fe20003c00000 */
[----:B------:R-:W-:Y:S06]  /*2f20*/  BRA `(.L_x_1) ;  /* 0xffffe81000007947 */ /* 0x000fec000383ffff */
.L_x_0:
[----:B------:R-:W-:Y:S01]  /*2f30*/  IMAD.MOV.U32 R19, RZ, RZ, R11 ;  /* 0x000000ffff137224 */ /* 0x000fe200078e000b */
[C---:B------:R-:W-:Y:S01]  /*2f40*/  FSETP.GEU.AND P3, PT, R89.reuse, 1.175494350822287508e-38, PT ;  /* 0x008000005900780b */ /* 0x040fe20003f6e000 */
[----:B------:R-:W-:Y:S01]  /*2f50*/  FMUL R25, R89, 8388608 ;  /* 0x4b00000059197820 */ /* 0x000fe20000400000 */
[----:B------:R-:W-:Y:S01]  /*2f60*/  SHF.R.U32.HI R10, RZ, 0x1, R0 ;  /* 0x00000001ff0a7819 */ /* 0x000fe20000011600 */
[C---:B------:R-:W-:Y:S01]  /*2f70*/  FMUL R24, R19.reuse, 8388608 ;  /* 0x4b00000013187820 */ /* 0x040fe20000400000 */
[----:B------:R-:W-:Y:S01]  /*2f80*/  FSETP.GEU.AND P2, PT, R19, 1.175494350822287508e-38, PT ;  /* 0x008000001300780b */ /* 0x000fe20003f4e000 */
[C---:B------:R-:W-:Y:S01]  /*2f90*/  IMAD.SHL.U32 R8, R0.reuse, 0x4, RZ ;  /* 0x0000000400087824 */ /* 0x040fe200078e00ff */
[----:B------:R-:W-:Y:S01]  /*2fa0*/  SHF.L.U32 R7, R0, 0x8, RZ ;  /* 0x0000000800077819 */ /* 0x000fe200000006ff */
[----:B------:R-:W-:Y:S01]  /*2fb0*/  IMAD R6, R2, c[0x0][0x1c0], RZ ;  /* 0x0000700002067a24 */ /* 0x000fe200078e02ff */
[----:B------:R-:W-:Y:S01]  /*2fc0*/  FSEL R24, R24, R19, !P2 ;  /* 0x0000001318187208 */ /* 0x000fe20005000000 */
[----:B------:R-:W-:Y:S01]  /*2fd0*/  IMAD R11, R90, c[0x0][0x1c4], RZ ;  /* 0x000071005a0b7a24 */ /* 0x000fe200078e02ff */
[----:B------:R-:W-:Y:S01]  /*2fe0*/  FSEL R25, R25, R89, !P3 ;  /* 0x0000005919197208 */ /* 0x000fe20005800000 */
[----:B------:R-:W-:Y:S01]  /*2ff0*/  BAR.SYNC.DEFER_BLOCKING 0x0 ;  /* 0x0000000000007b1d */ /* 0x000fe20000010000 */
[----:B------:R-:W-:Y:S01]  /*3000*/  IADD3 R4, R24, -0x3f3504f3, RZ ;  /* 0xc0cafb0d18047810 */ /* 0x000fe20007ffe0ff */
[C---:B------:R-:W-:Y:S01]  /*3010*/  IMAD.SHL.U32 R15, R11.reuse, 0x2, RZ ;  /* 0x000000020b0f7824 */ /* 0x040fe200078e00ff */
[----:B------:R-:W-:Y:S01]  /*3020*/  LOP3.LUT R14, R14, 0x38, RZ, 0xc0, !PT ;  /* 0x000000380e0e7812 */ /* 0x000fe200078ec0ff */
[----:B------:R-:W-:Y:S01]  /*3030*/  IMAD.HI R11, R11, 0x2, RZ ;  /* 0x000000020b0b7827 */ /* 0x000fe200078e02ff */
[----:B------:R-:W-:-:S02]  /*3040*/  LOP3.LUT R17, R8, 0xc0, RZ, 0xc0, !PT ;  /* 0x000000c008117812 */ /* 0x000fc400078ec0ff */
[----:B------:R-:W-:Y:S01]  /*3050*/  LOP3.LUT R16, R10, 0x4, RZ, 0xc0, !PT ;  /* 0x000000040a107812 */ /* 0x000fe200078ec0ff */
[----:B------:R-:W-:Y:S01]  /*3060*/  IMAD.SHL.U32 R10, R6, 0x2, RZ ;  /* 0x00000002060a7824 */ /* 0x000fe200078e00ff */
[----:B------:R-:W-:Y:S01]  /*3070*/  LOP3.LUT R5, R4, 0xff800000, RZ, 0xc0, !PT ;  /* 0xff80000004057812 */ /* 0x000fe200078ec0ff */
[----:B------:R-:W-:Y:S01]  /*3080*/  IMAD R91, R100, 0x2, R91 ;  /* 0x00000002645b7824 */ /* 0x000fe200078e025b */
[----:B------:R-:W-:Y:S02]  /*3090*/  LOP3.LUT R9, R7, 0x1800, RZ, 0xc0, !PT ;  /* 0x0000180007097812 */ /* 0x000fe400078ec0ff */
[----:B------:R-:W-:Y:S01]  /*30a0*/  IADD3 R4, R25, -0x3f3504f3, RZ ;  /* 0xc0cafb0d19047810 */ /* 0x000fe20007ffe0ff */
[----:B------:R-:W0:Y:S01]  /*30b0*/  I2F R7, R5 ;  /* 0x0000000500077306 */ /* 0x000e220000201400 */
[----:B------:R-:W-:Y:S01]  /*30c0*/  IADD3 R14, R16, R14, R17 ;  /* 0x0000000e100e7210 */ /* 0x000fe20007ffe011 */
[----:B------:R-:W-:Y:S01]  /*30d0*/  IMAD.SHL.U32 R17, R91, 0x4, RZ ;  /* 0x000000045b117824 */ /* 0x000fe200078e00ff */
[----:B------:R-:W-:-:S02]  /*30e0*/  LEA R16, R12, R9, 0x5 ;  /* 0x000000090c107211 */ /* 0x000fc400078e28ff */
[----:B------:R-:W-:Y:S01]  /*30f0*/  LOP3.LUT R8, R4, 0xff800000, RZ, 0xc0, !PT ;  /* 0xff80000004087812 */ /* 0x000fe200078ec0ff */
[C---:B------:R-:W-:Y:S01]  /*3100*/  IMAD.SHL.U32 R4, R0.reuse, 0x400, RZ ;  /* 0x0000040000047824 */ /* 0x040fe200078e00ff */
[----:B------:R-:W-:Y:S01]  /*3110*/  IADD3 R12, P4, P5, R15, c[0x0][0x178], R10 ;  /* 0x00005e000f0c7a10 */ /* 0x000fe20007d9e00a */
[C---:B------:R-:W-:Y:S01]  /*3120*/  IMAD.SHL.U32 R10, R0.reuse, 0x10, RZ ;  /* 0x00000010000a7824 */ /* 0x040fe200078e00ff */
[C---:B------:R-:W-:Y:S01]  /*3130*/  FSETP.GT.AND P1, PT, |R89|.reuse, 8.50705917302346158658e+37, PT ;  /* 0x7e8000005900780b */ /* 0x040fe20003f24200 */
[----:B------:R1:W-:Y:S01]  /*3140*/  I2F R9, R8 ;  /* 0x0000000800097306 */ /* 0x0003e20000201400 */
[----:B------:R-:W-:Y:S01]  /*3150*/  LOP3.LUT P0, RZ, R0, 0x40, RZ, 0xc0, !PT ;  /* 0x0000004000ff7812 */ /* 0x000fe2000780c0ff */
[----:B------:R-:W-:Y:S01]  /*3160*/  IMAD.HI R0, R6, 0x2, RZ ;  /* 0x0000000206007827 */ /* 0x000fe200078e02ff */
[----:B------:R-:W-:Y:S02]  /*3170*/  FSEL R6, RZ, -23, P3 ;  /* 0xc1b80000ff067808 */ /* 0x000fe40001800000 */
[----:B------:R-:W-:-:S02]  /*3180*/  FSETP.GEU.AND P3, PT, |R89|, 1.175494350822287508e-38, PT ;  /* 0x008000005900780b */ /* 0x000fc40003f6e200 */
[----:B------:R-:W-:Y:S02]  /*3190*/  LOP3.LUT R15, R4, 0x1800, RZ, 0xc0, !PT ;  /* 0x00001800040f7812 */ /* 0x000fe400078ec0ff */
[----:B------:R-:W-:Y:S01]  /*31a0*/  FSEL R4, RZ, -23, P2 ;  /* 0xc1b80000ff047808 */ /* 0x000fe20001000000 */
[----:B-1----:R-:W-:Y:S01]  /*31b0*/  IMAD.IADD R8, R25, 0x1, -R8 ;  /* 0x0000000119087824 */ /* 0x002fe200078e0a08 */
[----:B------:R-:W-:Y:S01]  /*31c0*/  FSETP.GT.AND P2, PT, |R19|, 8.50705917302346158658e+37, PT ;  /* 0x7e8000001300780b */ /* 0x000fe20003f44200 */
[----:B------:R-:W-:Y:S01]  /*31d0*/  @P1 FMUL R89, R89, 0.25 ;  /* 0x3e80000059591820 */ /* 0x000fe20000400000 */
[----:B------:R-:W-:Y:S01]  /*31e0*/  IADD3.X R0, R11, c[0x0][0x17c], R0, P4, P5 ;  /* 0x00005f000b007a10 */ /* 0x000fe200027ea400 */
[----:B0-----:R-:W-:Y:S01]  /*31f0*/  FFMA.FTZ R26, R7, 1.1920928955078125e-07, R4 ;  /* 0x34000000071a7823 */ /* 0x001fe20000010004 */
[----:B------:R-:W-:Y:S01]  /*3200*/  LOP3.LUT R47, R16, R17, RZ, 0x3c, !PT ;  /* 0x00000011102f7212 */ /* 0x000fe200078e3cff */
[----:B------:R-:W-:Y:S01]  /*3210*/  @P1 FMUL R55, R55, 0.25 ;  /* 0x3e80000037371820 */ /* 0x000fe20000400000 */
[----:B------:R-:W-:Y:S01]  /*3220*/  LOP3.LUT R15, R15, 0x7f0, R10, 0xf8, !PT ;  /* 0x000007f00f0f7812 */ /* 0x000fe200078ef80a */
[----:B------:R-:W-:Y:S01]  /*3230*/  @!P3 FMUL R89, R89, 16777216 ;  /* 0x4b8000005959b820 */ /* 0x000fe20000400000 */
[----:B------:R-:W-:Y:S01]  /*3240*/  IADD3 R5, R24, -R5, RZ ;  /* 0x8000000518057210 */ /* 0x000fe20007ffe0ff */
[----:B------:R-:W-:Y:S01]  /*3250*/  @P1 FMUL R54, R54, 0.25 ;  /* 0x3e80000036361820 */ /* 0x000fe20000400000 */
[----:B------:R-:W-:Y:S01]  /*3260*/  LOP3.LUT R13, R13, 0xf8, RZ, 0xc0, !PT ;  /* 0x000000f80d0d7812 */ /* 0x000fe200078ec0ff */
[----:B------:R-:W-:Y:S01]  /*3270*/  @P1 FMUL R63, R63, 0.25 ;  /* 0x3e8000003f3f1820 */ /* 0x000fe20000400000 */
[----:B------:R-:W0:Y:S01]  /*3280*/  MUFU.RCP R4, R89 ;  /* 0x0000005900047308 */ /* 0x000e220000001000 */
[----:B------:R-:W-:-:S02]  /*3290*/  @P1 FMUL R62, R62, 0.25 ;  /* 0x3e8000003e3e1820 */ /* 0x000fc40000400000 */
[----:B------:R-:W-:Y:S02]  /*32a0*/  @P1 FMUL R67, R67, 0.25 ;  /* 0x3e80000043431820 */ /* 0x000fe40000400000 */
[----:B------:R-:W-:Y:S02]  /*32b0*/  @P1 FMUL R66, R66, 0.25 ;  /* 0x3e80000042421820 */ /* 0x000fe40000400000 */
[----:B------:R-:W-:Y:S02]  /*32c0*/  @P1 FMUL R71, R71, 0.25 ;  /* 0x3e80000047471820 */ /* 0x000fe40000400000 */
[----:B------:R-:W-:Y:S02]  /*32d0*/  @P1 FMUL R70, R70, 0.25 ;  /* 0x3e80000046461820 */ /* 0x000fe40000400000 */
[----:B------:R-:W-:Y:S02]  /*32e0*/  @P1 FMUL R75, R75, 0.25 ;  /* 0x3e8000004b4b1820 */ /* 0x000fe40000400000 */
[----:B------:R-:W-:-:S02]  /*32f0*/  @P1 FMUL R74, R74, 0.25 ;  /* 0x3e8000004a4a1820 */ /* 0x000fc40000400000 */
[----:B------:R-:W-:Y:S02]  /*3300*/  @P1 FMUL R79, R79, 0.25 ;  /* 0x3e8000004f4f1820 */ /* 0x000fe40000400000 */
[----:B------:R-:W-:Y:S02]  /*3310*/  @P1 FMUL R78, R78, 0.25 ;  /* 0x3e8000004e4e1820 */ /* 0x000fe40000400000 */
[----:B------:R-:W-:Y:S02]  /*3320*/  @P1 FMUL R83, R83, 0.25 ;  /* 0x3e80000053531820 */ /* 0x000fe40000400000 */
[----:B------:R-:W-:Y:S02]  /*3330*/  @P1 FMUL R82, R82, 0.25 ;  /* 0x3e80000052521820 */ /* 0x000fe40000400000 */
[----:B------:R-:W-:Y:S02]  /*3340*/  @P1 FMUL R87, R87, 0.25 ;  /* 0x3e80000057571820 */ /* 0x000fe40000400000 */
[----:B------:R-:W-:Y:S01]  /*3350*/  @P1 FMUL R86, R86, 0.25 ;  /* 0x3e80000056561820 */ /* 0x000fe20000400000 */
[C---:B------:R-:W-:Y:S01]  /*3360*/  FSETP.GEU.AND P1, PT, |R19|.reuse, 1.175494350822287508e-38, PT ;  /* 0x008000001300780b */ /* 0x040fe20003f2e200 */
[----:B------:R-:W-:-:S02]  /*3370*/  @P2 FMUL R19, R19, 0.25 ;  /* 0x3e80000013132820 */ /* 0x000fc40000400000 */
[----:B------:R-:W-:Y:S02]  /*3380*/  @!P3 FMUL R55, R55, 16777216 ;  /* 0x4b8000003737b820 */ /* 0x000fe40000400000 */
[----:B------:R-:W-:Y:S02]  /*3390*/  @!P3 FMUL R54, R54, 16777216 ;  /* 0x4b8000003636b820 */ /* 0x000fe40000400000 */
[----:B------:R-:W-:Y:S02]  /*33a0*/  @!P3 FMUL R63, R63, 16777216 ;  /* 0x4b8000003f3fb820 */ /* 0x000fe40000400000 */
[----:B------:R-:W-:Y:S02]  /*33b0*/  @!P3 FMUL R62, R62, 16777216 ;  /* 0x4b8000003e3eb820 */ /* 0x000fe40000400000 */
[----:B------:R-:W-:Y:S02]  /*33c0*/  @!P3 FMUL R67, R67, 16777216 ;  /* 0x4b8000004343b820 */ /* 0x000fe40000400000 */
[----:B------:R-:W-:-:S02]  /*33d0*/  @!P3 FMUL R66, R66, 16777216 ;  /* 0x4b8000004242b820 */ /* 0x000fc40000400000 */
        /* <DEDUP_REMOVED lines=9> */
[----:B------:R-:W-:Y:S01]  /*3470*/  @!P3 FMUL R86, R86, 16777216 ;  /* 0x4b8000005656b820 */ /* 0x000fe20000400000 */
[----:B------:R-:W-:Y:S01]  /*3480*/  ISETP.GE.U32.AND P3, PT, R25, 0x7f800000, PT ;  /* 0x7f8000001900780c */ /* 0x000fe20003f66070 */
[----:B------:R-:W-:Y:S02]  /*3490*/  @!P1 FMUL R19, R19, 16777216 ;  /* 0x4b80000013139820 */ /* 0x000fe40000400000 */
[----:B0-----:R-:W-:-:S02]  /*34a0*/  FMUL R7, R4, R55 ;  /* 0x0000003704077220 */ /* 0x001fc40000400000 */
[C---:B------:R-:W-:Y:S02]  /*34b0*/  FMUL R11, R4.reuse, R54 ;  /* 0x00000036040b7220 */ /* 0x040fe40000400000 */
[C---:B------:R-:W-:Y:S02]  /*34c0*/  FMUL R30, R4.reuse, R63 ;  /* 0x0000003f041e7220 */ /* 0x040fe40000400000 */
[C---:B------:R-:W-:Y:S02]  /*34d0*/  FMUL R32, R4.reuse, R62 ;  /* 0x0000003e04207220 */ /* 0x040fe40000400000 */
[C---:B------:R-:W-:Y:S01]  /*34e0*/  FMUL R31, R4.reuse, R67 ;  /* 0x00000043041f7220 */ /* 0x040fe20000400000 */
[----:B------:R-:W-:Y:S01]  /*34f0*/  F2FP.BF16.PACK_AB R7, R7, R30 ;  /* 0x0000001e0707723e */ /* 0x000fe200000010ff */
[C---:B------:R-:W-:Y:S01]  /*3500*/  FMUL R33, R4.reuse, R66 ;  /* 0x0000004204217220 */ /* 0x040fe20000400000 */
[----:B------:R-:W-:Y:S01]  /*3510*/  F2FP.BF16.PACK_AB R11, R11, R32 ;  /* 0x000000200b0b723e */ /* 0x000fe200000010ff */
[----:B------:R-:W-:-:S02]  /*3520*/  FMUL R34, R4, R71 ;  /* 0x0000004704227220 */ /* 0x000fc40000400000 */
[C---:B------:R-:W-:Y:S02]  /*3530*/  FMUL R36, R4.reuse, R70 ;  /* 0x0000004604247220 */ /* 0x040fe40000400000 */
[C---:B------:R-:W-:Y:S02]  /*3540*/  FMUL R35, R4.reuse, R75 ;  /* 0x0000004b04237220 */ /* 0x040fe40000400000 */
[C---:B------:R-:W-:Y:S02]  /*3550*/  FMUL R37, R4.reuse, R74 ;  /* 0x0000004a04257220 */ /* 0x040fe40000400000 */
[C---:B------:R-:W-:Y:S02]  /*3560*/  FMUL R38, R4.reuse, R79 ;  /* 0x0000004f04267220 */ /* 0x040fe40000400000 */
[C---:B------:R-:W-:Y:S02]  /*3570*/  FMUL R40, R4.reuse, R78 ;  /* 0x0000004e04287220 */ /* 0x040fe40000400000 */
[----:B------:R-:W-:-:S02]  /*3580*/  FMUL R39, R4, R83 ;  /* 0x0000005304277220 */ /* 0x000fc40000400000 */
[C---:B------:R-:W-:Y:S02]  /*3590*/  FMUL R41, R4.reuse, R82 ;  /* 0x0000005204297220 */ /* 0x040fe40000400000 */
[C---:B------:R-:W-:Y:S02]  /*35a0*/  FMUL R46, R4.reuse, R87 ;  /* 0x00000057042e7220 */ /* 0x040fe40000400000 */
[----:B------:R-:W-:Y:S02]  /*35b0*/  FMUL R48, R4, R86 ;  /* 0x0000005604307220 */ /* 0x000fe40000400000 */
[----:B------:R-:W0:Y:S01]  /*35c0*/  MUFU.RCP R4, R19 ;  /* 0x0000001300047308 */ /* 0x000e220000001000 */
        /* <DEDUP_REMOVED lines=16> */
[----:B------:R-:W-:Y:S02]  /*36d0*/  FFMA.FTZ R28, R9, 1.1920928955078125e-07, R6 ;  /* 0x34000000091c7823 */ /* 0x000fe40000010006 */
[C---:B0-----:R-:W-:Y:S02]  /*36e0*/  FMUL R19, R4.reuse, R53 ;  /* 0x0000003504137220 */ /* 0x041fe40000400000 */
[C---:B------:R-:W-:Y:S02]  /*36f0*/  FMUL R6, R4.reuse, R61 ;  /* 0x0000003d04067220 */ /* 0x040fe40000400000 */
[C---:B------:R-:W-:Y:S02]  /*3700*/  FMUL R18, R4.reuse, R65 ;  /* 0x0000004104127220 */ /* 0x040fe40000400000 */
[C---:B------:R-:W-:Y:S01]  /*3710*/  FMUL R9, R4.reuse, R69 ;  /* 0x0000004504097220 */ /* 0x040fe20000400000 */
[----:B------:R-:W-:Y:S01]  /*3720*/  F2FP.BF16.PACK_AB R19, R19, R6 ;  /* 0x000000061313723e */ /* 0x000fe200000010ff */
[----:B------:R-:W-:-:S02]  /*3730*/  FMUL R17, R4, R73 ;  /* 0x0000004904117220 */ /* 0x000fc40000400000 */
[----:B------:R-:W-:Y:S01]  /*3740*/  FMUL R16, R4, R81 ;  /* 0x0000005104107220 */ /* 0x000fe20000400000 */
[----:B------:R-:W-:Y:S01]  /*3750*/  F2FP.BF16.PACK_AB R18, R18, R9 ;  /* 0x000000091212723e */ /* 0x000fe200000010ff */
[C---:B------:R-:W-:Y:S01]  /*3760*/  FMUL R29, R4.reuse, R85 ;  /* 0x00000055041d7220 */ /* 0x040fe20000400000 */
[----:B------:R-:W-:Y:S01]  /*3770*/  F2FP.BF16.PACK_AB R9, R37, R40 ;  /* 0x000000282509723e */ /* 0x000fe200000010ff */
[----:B------:R-:W-:Y:S02]  /*3780*/  FMUL R42, R4, R77 ;  /* 0x0000004d042a7220 */ /* 0x000fe40000400000 */
[----:B------:R-:W-:Y:S01]  /*3790*/  @P2 FMUL R52, R52, 0.25 ;  /* 0x3e80000034342820 */ /* 0x000fe20000400000 */
[----:B------:R-:W-:Y:S01]  /*37a0*/  F2FP.BF16.PACK_AB R16, R16, R29 ;  /* 0x0000001d1010723e */ /* 0x000fe200000010ff */
[----:B------:R-:W-:Y:S01]  /*37b0*/  @P2 FMUL R60, R60, 0.25 ;  /* 0x3e8000003c3c2820 */ /* 0x000fe20000400000 */
[----:B------:R-:W-:Y:S01]  /*37c0*/  F2FP.BF16.PACK_AB R17, R17, R42 ;  /* 0x0000002a1111723e */ /* 0x000fe200000010ff */
[----:B------:R-:W-:-:S02]  /*37d0*/  @P2 FMUL R64, R64, 0.25 ;  /* 0x3e80000040402820 */ /* 0x000fc40000400000 */
[----:B------:R-:W-:Y:S02]  /*37e0*/  @P2 FMUL R68, R68, 0.25 ;  /* 0x3e80000044442820 */ /* 0x000fe40000400000 */
[----:B------:R-:W-:Y:S01]  /*37f0*/  @P2 FMUL R72, R72, 0.25 ;  /* 0x3e80000048482820 */ /* 0x000fe20000400000 */
[----:B------:R0:W-:Y:S01]  /*3800*/  STS.128 [R47+0x400], R16 ;  /* 0x000400102f007388 */ /* 0x0001e20000000c00 */
[----:B------:R-:W-:Y:S02]  /*3810*/  @P2 FMUL R76, R76, 0.25 ;  /* 0x3e8000004c4c2820 */ /* 0x000fe40000400000 */
[----:B------:R-:W-:Y:S02]  /*3820*/  @P2 FMUL R80, R80, 0.25 ;  /* 0x3e80000050502820 */ /* 0x000fe40000400000 */
[----:B------:R-:W-:Y:S01]  /*3830*/  @P2 FMUL R84, R84, 0.25 ;  /* 0x3e80000054542820 */ /* 0x000fe20000400000 */
[----:B------:R-:W-:Y:S01]  /*3840*/  ISETP.GE.U32.AND P2, PT, R24, 0x7f800000, PT ;  /* 0x7f8000001800780c */ /* 0x000fe20003f46070 */
[----:B------:R-:W-:-:S02]  /*3850*/  @!P1 FMUL R52, R52, 16777216 ;  /* 0x4b80000034349820 */ /* 0x000fc40000400000 */
[----:B------:R-:W-:Y:S02]  /*3860*/  @!P1 FMUL R60, R60, 16777216 ;  /* 0x4b8000003c3c9820 */ /* 0x000fe40000400000 */
[----:B------:R-:W-:Y:S02]  /*3870*/  @!P1 FMUL R64, R64, 16777216 ;  /* 0x4b80000040409820 */ /* 0x000fe40000400000 */
[----:B------:R-:W-:Y:S02]  /*3880*/  @!P1 FMUL R68, R68, 16777216 ;  /* 0x4b80000044449820 */ /* 0x000fe40000400000 */
[----:B------:R-:W-:Y:S02]  /*3890*/  @!P1 FMUL R72, R72, 16777216 ;  /* 0x4b80000048489820 */ /* 0x000fe40000400000 */
[----:B------:R-:W-:Y:S02]  /*38a0*/  @!P1 FMUL R76, R76, 16777216 ;  /* 0x4b8000004c4c9820 */ /* 0x000fe40000400000 */
[----:B------:R-:W-:-:S02]  /*38b0*/  @!P1 FMUL R80, R80, 16777216 ;  /* 0x4b80000050509820 */ /* 0x000fc40000400000 */
[----:B------:R-:W-:Y:S01]  /*38c0*/  @!P1 FMUL R84, R84, 16777216 ;  /* 0x4b80000054549820 */ /* 0x000fe20000400000 */
[----:B------:R-:W-:Y:S01]  /*38d0*/  FSETP.NEU.AND P1, PT, R24, RZ, PT ;  /* 0x000000ff1800720b */ /* 0x000fe20003f2d000 */
[C---:B------:R-:W-:Y:S02]  /*38e0*/  FMUL R23, R4.reuse, R52 ;  /* 0x0000003404177220 */ /* 0x040fe40000400000 */
[C---:B------:R-:W-:Y:S02]  /*38f0*/  FMUL R10, R4.reuse, R60 ;  /* 0x0000003c040a7220 */ /* 0x040fe40000400000 */
[C---:B------:R-:W-:Y:S02]  /*3900*/  FMUL R22, R4.reuse, R64 ;  /* 0x0000004004167220 */ /* 0x040fe40000400000 */
[C---:B------:R-:W-:Y:S01]  /*3910*/  FMUL R21, R4.reuse, R72 ;  /* 0x0000004804157220 */ /* 0x040fe20000400000 */
[----:B------:R-:W-:Y:S01]  /*3920*/  F2FP.BF16.PACK_AB R23, R23, R10 ;  /* 0x0000000a1717723e */ /* 0x000fe200000010ff */
[----:B------:R-:W-:-:S02]  /*3930*/  FMUL R20, R4, R80 ;  /* 0x0000005004147220 */ /* 0x000fc40000400000 */
[C---:B------:R-:W-:Y:S02]  /*3940*/  FMUL R43, R4.reuse, R84 ;  /* 0x00000054042b7220 */ /* 0x040fe40000400000 */
[C---:B------:R-:W-:Y:S02]  /*3950*/  FMUL R44, R4.reuse, R76 ;  /* 0x0000004c042c7220 */ /* 0x040fe40000400000 */
[----:B------:R-:W-:Y:S01]  /*3960*/  FMUL R27, R4, R68 ;  /* 0x00000044041b7220 */ /* 0x000fe20000400000 */
[----:B------:R-:W-:Y:S01]  /*3970*/  F2FP.BF16.PACK_AB R20, R20, R43 ;  /* 0x0000002b1414723e */ /* 0x000fe200000010ff */
[----:B------:R-:W-:Y:S01]  /*3980*/  IMAD.MOV.U32 R42, RZ, RZ, 0x3dc6b27f ;  /* 0x3dc6b27fff2a7424 */ /* 0x000fe200078e00ff */
[----:B------:R-:W-:Y:S01]  /*3990*/  F2FP.BF16.PACK_AB R21, R21, R44 ;  /* 0x0000002c1515723e */ /* 0x000fe200000010ff */
[----:B------:R-:W-:Y:S01]  /*39a0*/  FADD R29, R8, -1 ;  /* 0xbf800000081d7421 */ /* 0x000fe20000000000 */
[----:B------:R-:W-:Y:S01]  /*39b0*/  F2FP.BF16.PACK_AB R22, R22, R27 ;  /* 0x0000001b1616723e */ /* 0x000fe200000010ff */
[----:B0-----:R-:W-:Y:S01]  /*39c0*/  IMAD R17, R3, c[0x0][0x1c8], RZ ;  /* 0x0000720003117a24 */ /* 0x001fe200078e02ff */
[----:B------:R-:W-:Y:S01]  /*39d0*/  F2FP.BF16.PACK_AB R8, R41, R48 ;  /* 0x000000302908723e */ /* 0x000fe200000010ff */
[----:B------:R-:W-:-:S02]  /*39e0*/  IMAD.MOV.U32 R80, RZ, RZ, c[0x0][0x1c8] ;  /* 0x00007200ff507624 */ /* 0x000fc400078e00ff */
[----:B------:R-:W-:Y:S01]  /*39f0*/  FFMA.FTZ R6, R29, R42, -0.16845393180847167969 ;  /* 0xbe2c7f301d067423 */ /* 0x000fe2000001002a */
[----:B------:R0:W-:Y:S01]  /*3a00*/  STS.128 [R47], R20 ;  /* 0x000000142f007388 */ /* 0x0001e20000000c00 */
[----:B------:R-:W-:Y:S01]  /*3a10*/  FADD R27, R5, -1 ;  /* 0xbf800000051b7421 */ /* 0x000fe20000000000 */
[----:B------:R-:W-:Y:S01]  /*3a20*/  LEA R19, R80, R17, 0x1 ;  /* 0x0000001150137211 */ /* 0x000fe200078e08ff */
[----:B------:R-:W-:Y:S01]  /*3a30*/  FFMA.FTZ R10, R29, R6, 0.1716887056827545166 ;  /* 0x3e2fcf2a1d0a7423 */ /* 0x000fe20000010006 */
[----:B------:R-:W-:Y:S01]  /*3a40*/  F2FP.BF16.PACK_AB R5, R35, R38 ;  /* 0x000000262305723e */ /* 0x000fe200000010ff */
[----:B------:R-:W-:Y:S02]  /*3a50*/  FFMA.FTZ R4, R27, R42, -0.16845393180847167969 ;  /* 0xbe2c7f301b047423 */ /* 0x000fe4000001002a */
[----:B------:R-:W-:Y:S02]  /*3a60*/  FFMA.FTZ R10, R29, R10, -0.17900948226451873779 ;  /* 0xbe374e431d0a7423 */ /* 0x000fe4000001000a */
[----:B------:R-:W-:-:S04]  /*3a70*/  FFMA.FTZ R4, R27, R4, 0.1716887056827545166 ;  /* 0x3e2fcf2a1b047423 */ /* 0x000fc80000010004 */
[----:B------:R-:W-:Y:S01]  /*3a80*/  FFMA.FTZ R6, R27, R4, -0.17900948226451873779 ;  /* 0xbe374e431b067423 */ /* 0x000fe20000010004 */
[----:B------:R-:W-:Y:S01]  /*3a90*/  F2FP.BF16.PACK_AB R4, R39, R46 ;  /* 0x0000002e2704723e */ /* 0x000fe200000010ff */
[C---:B0-----:R-:W-:Y:S02]  /*3aa0*/  IMAD R21, R80.reuse, 0x2, R19 ;  /* 0x0000000250157824 */ /* 0x041fe400078e0213 */
[----:B------:R-:W-:Y:S01]  /*3ab0*/  FFMA.FTZ R20, R29, R10, 0.20512372255325317383 ;  /* 0x3e520bf41d147423 */ /* 0x000fe2000001000a */
[----:B------:R-:W-:Y:S01]  /*3ac0*/  F2FP.BF16.PACK_AB R10, R33, R36 ;  /* 0x00000024210a723e */ /* 0x000fe200000010ff */
[C---:B------:R-:W-:Y:S02]  /*3ad0*/  IMAD R23, R80.reuse, 0x2, R21 ;  /* 0x0000000250177824 */ /* 0x040fe400078e0215 */
[C---:B------:R-:W-:Y:S02]  /*3ae0*/  FFMA.FTZ R6, R27.reuse, R6, 0.20512372255325317383 ;  /* 0x3e520bf41b067423 */ /* 0x040fe40000010006 */
[----:B------:R-:W-:Y:S01]  /*3af0*/  IMAD R33, R80, 0x2, R23 ;  /* 0x0000000250217824 */ /* 0x000fe200078e0217 */
[----:B------:R-:W-:Y:S01]  /*3b00*/  STS.128 [R47+0x80], R8 ;  /* 0x000080082f007388 */ /* 0x000fe20000000c00 */
[----:B------:R-:W-:-:S02]  /*3b10*/  FFMA.FTZ R6, R27, R6, -0.24046532809734344482 ;  /* 0xbe763c8b1b067423 */ /* 0x000fc40000010006 */
[----:B------:R-:W-:Y:S01]  /*3b20*/  FFMA.FTZ R20, R29, R20, -0.24046532809734344482 ;  /* 0xbe763c8b1d147423 */ /* 0x000fe20000010014 */
[C---:B------:R-:W-:Y:S01]  /*3b30*/  LEA R35, R80.reuse, R33, 0x1 ;  /* 0x0000002150237211 */ /* 0x040fe200078e08ff */
[----:B------:R-:W-:Y:S01]  /*3b40*/  FFMA.FTZ R16, R27, R6, 0.28857114911079406738 ;  /* 0x3e93bf991b107423 */ /* 0x000fe20000010006 */
[----:B------:R-:W-:Y:S01]  /*3b50*/  F2FP.BF16.PACK_AB R6, R31, R34 ;  /* 0x000000221f06723e */ /* 0x000fe200000010ff */
[C---:B------:R-:W-:Y:S02]  /*3b60*/  FFMA.FTZ R20, R29.reuse, R20, 0.28857114911079406738 ;  /* 0x3e93bf991d147423 */ /* 0x040fe40000010014 */
[C---:B------:R-:W-:Y:S02]  /*3b70*/  IMAD R37, R80.reuse, 0x2, R35 ;  /* 0x0000000250257824 */ /* 0x040fe400078e0223 */
[----:B------:R0:W-:Y:S01]  /*3b80*/  STS.128 [R47+0x480], R4 ;  /* 0x000480042f007388 */ /* 0x0001e20000000c00 */
[----:B------:R-:W-:Y:S02]  /*3b90*/  FFMA.FTZ R20, R29, R20, -0.36067417263984680176 ;  /* 0xbeb8aa491d147423 */ /* 0x000fe40000010014 */
[----:B------:R-:W-:-:S02]  /*3ba0*/  IMAD R39, R80, 0x2, R37 ;  /* 0x0000000250277824 */ /* 0x000fc400078e0225 */
[----:B------:R-:W-:Y:S02]  /*3bb0*/  FFMA.FTZ R20, R29, R20, 0.48089820146560668945 ;  /* 0x3ef6384a1d147423 */ /* 0x000fe40000010014 */
[----:B------:R-:W-:Y:S01]  /*3bc0*/  FFMA.FTZ R16, R27, R16, -0.36067417263984680176 ;  /* 0xbeb8aa491b107423 */ /* 0x000fe20000010010 */
[C---:B------:R-:W-:Y:S01]  /*3bd0*/  LEA R43, R80.reuse, R39, 0x1 ;  /* 0x00000027502b7211 */ /* 0x040fe200078e08ff */
[----:B------:R-:W-:Y:S02]  /*3be0*/  FFMA.FTZ R20, R29, R20, -0.72134751081466674805 ;  /* 0xbf38aa3b1d147423 */ /* 0x000fe40000010014 */
[----:B------:R-:W-:Y:S02]  /*3bf0*/  FFMA.FTZ R16, R27, R16, 0.48089820146560668945 ;  /* 0x3ef6384a1b107423 */ /* 0x000fe40000010010 */
[C---:B------:R-:W-:Y:S02]  /*3c00*/  IMAD R45, R80.reuse, 0x2, R43 ;  /* 0x00000002502d7824 */ /* 0x040fe400078e022b */
[----:B------:R-:W-:Y:S01]  /*3c10*/  FMUL R20, R29, R20 ;  /* 0x000000141d147220 */ /* 0x000fe20000400000 */
[----:B0-----:R-:W-:Y:S01]  /*3c20*/  LOP3.LUT R4, R15, 0x60, RZ, 0x3c, !PT ;  /* 0x000000600f047812 */ /* 0x001fe200078e3cff */
[----:B------:R-:W-:Y:S01]  /*3c30*/  IMAD R47, R80, 0x2, R45 ;  /* 0x00000002502f7824 */ /* 0x000fe200078e022d */
[----:B------:R-:W-:Y:S01]  /*3c40*/  BAR.SYNC.DEFER_BLOCKING 0x0 ;  /* 0x0000000000007b1d */ /* 0x000fe20000010000 */
[----:B------:R-:W-:-:S02]  /*3c50*/  FMUL R20, R29, R20 ;  /* 0x000000141d147220 */ /* 0x000fc40000400000 */
[----:B------:R-:W-:Y:S01]  /*3c60*/  FFMA.FTZ R16, R27, R16, -0.72134751081466674805 ;  /* 0xbf38aa3b1b107423 */ /* 0x000fe20000010010 */
[C---:B------:R-:W-:Y:S01]  /*3c70*/  LEA R49, R80.reuse, R47, 0x1 ;  /* 0x0000002f50317211 */ /* 0x040fe200078e08ff */
[----:B------:R-:W-:Y:S02]  /*3c80*/  FFMA.FTZ R29, R29, 1.4426950216293334961, R20 ;  /* 0x3fb8aa3b1d1d7823 */ /* 0x000fe40000010014 */
[----:B------:R-:W-:Y:S02]  /*3c90*/  FMUL R16, R27, R16 ;  /* 0x000000101b107220 */ /* 0x000fe40000400000 */
[C---:B------:R-:W-:Y:S02]  /*3ca0*/  IMAD R51, R80.reuse, 0x2, R49 ;  /* 0x0000000250337824 */ /* 0x040fe400078e0231 */
[----:B------:R-:W-:Y:S02]  /*3cb0*/  @P3 IMAD.MOV.U32 R8, RZ, RZ, 0x7f800000 ;  /* 0x7f800000ff083424 */ /* 0x000fe400078e00ff */
[----:B------:R-:W-:-:S02]  /*3cc0*/  IMAD R53, R80, 0x2, R51 ;  /* 0x0000000250357824 */ /* 0x000fc400078e0233 */
[----:B------:R-:W-:Y:S02]  /*3cd0*/  FADD R88, R28, R29 ;  /* 0x0000001d1c587221 */ /* 0x000fe40000000000 */
[C---:B------:R-:W-:Y:S02]  /*3ce0*/  IMAD R55, R80.reuse, 0x2, R53 ;  /* 0x0000000250377824 */ /* 0x040fe400078e0235 */
[----:B------:R-:W-:Y:S02]  /*3cf0*/  FMUL R16, R27, R16 ;  /* 0x000000101b107220 */ /* 0x000fe40000400000 */
[----:B------:R-:W-:Y:S01]  /*3d00*/  @P3 FFMA.FTZ R88, R25, R8, +INF ;  /* 0x7f80000019583423 */ /* 0x000fe20000010008 */
[C---:B------:R-:W-:Y:S01]  /*3d10*/  LEA R57, R80.reuse, R55, 0x1 ;  /* 0x0000003750397211 */ /* 0x040fe200078e08ff */
[----:B------:R-:W-:Y:S01]  /*3d20*/  FFMA.FTZ R27, R27, 1.4426950216293334961, R16 ;  /* 0x3fb8aa3b1b1b7823 */ /* 0x000fe20000010010 */
[----:B------:R-:W-:Y:S01]  /*3d30*/  LEA R28, P3, R17, R12, 0x1 ;  /* 0x0000000c111c7211 */ /* 0x000fe200078608ff */
[----:B------:R-:W-:Y:S01]  /*3d40*/  LDS.128 R4, [R4] ;  /* 0x0000000004047984 */ /* 0x000fe20000000c00 */
[----:B------:R-:W-:Y:S01]  /*3d50*/  LOP3.LUT R16, R15, 0x20, RZ, 0x3c, !PT ;  /* 0x000000200f107812 */ /* 0x000fe200078e3cff */
[----:B------:R-:W-:Y:S01]  /*3d60*/  IMAD R59, R80, 0x2, R57 ;  /* 0x00000002503b7824 */ /* 0x000fe200078e0239 */
[----:B------:R-:W-:Y:S01]  /*3d70*/  LEA.HI.X.SX32 R29, R17, R0, 0x1, P3 ;  /* 0x00000000111d7211 */ /* 0x000fe200018f0eff */
[----:B------:R-:W-:Y:S01]  /*3d80*/  FADD R3, R26, R27 ;  /* 0x0000001b1a037221 */ /* 0x000fe20000000000 */
[-C--:B------:R-:W-:Y:S01]  /*3d90*/  LEA R30, P3, R23, R12.reuse, 0x1 ;  /* 0x0000000c171e7211 */ /* 0x080fe200078608ff */
[C---:B------:R-:W-:Y:S01]  /*3da0*/  IMAD R61, R80.reuse, 0x2, R59 ;  /* 0x00000002503d7824 */ /* 0x040fe200078e023b */
[----:B------:R-:W-:Y:S01]  /*3db0*/  LEA R26, P4, R19, R12, 0x1 ;  /* 0x0000000c131a7211 */ /* 0x000fe200078808ff */
[----:B------:R-:W-:Y:S01]  /*3dc0*/  @P2 IMAD.MOV.U32 R27, RZ, RZ, 0x7f800000 ;  /* 0x7f800000ff1b2424 */ /* 0x000fe200078e00ff */
[----:B------:R-:W-:Y:S01]  /*3dd0*/  LEA.HI.X.SX32 R31, R23, R0, 0x1, P3 ;  /* 0x00000000171f7211 */ /* 0x000fe200018f0eff */
[----:B------:R-:W-:Y:S01]  /*3de0*/  IMAD R63, R80, 0x2, R61 ;  /* 0x00000002503f7824 */ /* 0x000fe200078e023d */
[----:B------:R-:W-:Y:S01]  /*3df0*/  LEA R32, P3, R33, R12, 0x1 ;  /* 0x0000000c21207211 */ /* 0x000fe200078608ff */
[----:B------:R-:W-:Y:S01]  /*3e00*/  @P2 FFMA.FTZ R3, R24, R27, +INF ;  /* 0x7f80000018032423 */ /* 0x000fe2000001001b */
[----:B------:R-:W-:-:S02]  /*3e10*/  LEA.HI.X.SX32 R27, R19, R0, 0x1, P4 ;  /* 0x00000000131b7211 */ /* 0x000fc400020f0eff */
[C---:B------:R-:W-:Y:S01]  /*3e20*/  LEA R65, R80.reuse, R63, 0x1 ;  /* 0x0000003f50417211 */ /* 0x040fe200078e08ff */
[----:B------:R-:W-:Y:S01]  /*3e30*/  LDS.128 R16, [R16] ;  /* 0x0000000010107984 */ /* 0x000fe20000000c00 */
[-C--:B------:R-:W-:Y:S02]  /*3e40*/  LEA R24, P5, R21, R12.reuse, 0x1 ;  /* 0x0000000c15187211 */ /* 0x080fe400078a08ff */
[----:B------:R-:W-:Y:S01]  /*3e50*/  LEA R34, P4, R35, R12, 0x1 ;  /* 0x0000000c23227211 */ /* 0x000fe200078808ff */
[----:B------:R-:W-:Y:S01]  /*3e60*/  IMAD R67, R80, 0x2, R65 ;  /* 0x0000000250437824 */ /* 0x000fe200078e0241 */
[----:B------:R-:W-:Y:S02]  /*3e70*/  LEA.HI.X.SX32 R33, R33, R0, 0x1, P3 ;  /* 0x0000000021217211 */ /* 0x000fe400018f0eff */
[----:B------:R-:W-:Y:S02]  /*3e80*/  LEA R40, P3, R39, R12, 0x1 ;  /* 0x0000000c27287211 */ /* 0x000fe400078608ff */
[----:B------:R-:W-:-:S02]  /*3e90*/  FSETP.NEU.AND P2, PT, R25, RZ, PT ;  /* 0x000000ff1900720b */ /* 0x000fc40003f4d000 */
[-C--:B------:R-:W-:Y:S02]  /*3ea0*/  LEA.HI.X.SX32 R25, R21, R0.reuse, 0x1, P5 ;  /* 0x0000000015197211 */ /* 0x080fe400028f0eff */
[----:B------:R-:W-:Y:S01]  /*3eb0*/  LEA.HI.X.SX32 R35, R35, R0, 0x1, P4 ;  /* 0x0000000023237211 */ /* 0x000fe200020f0eff */
[----:B------:R0:W1:Y:S01]  /*3ec0*/  LDS.128 R20, [R15] ;  /* 0x000000000f147984 */ /* 0x0000620000000c00 */
[----:B------:R-:W-:Y:S02]  /*3ed0*/  LOP3.LUT R8, R15, 0x40, RZ, 0x3c, !PT ;  /* 0x000000400f087812 */ /* 0x000fe400078e3cff */
[----:B------:R-:W-:Y:S02]  /*3ee0*/  LEA R38, P4, R43, R12, 0x1 ;  /* 0x0000000c2b267211 */ /* 0x000fe400078808ff */
[----:B------:R-:W-:Y:S02]  /*3ef0*/  LEA.HI.X.SX32 R41, R39, R0, 0x1, P3 ;  /* 0x0000000027297211 */ /* 0x000fe400018f0eff */
[-C--:B------:R-:W-:Y:S01]  /*3f00*/  LEA R42, P3, R45, R12.reuse, 0x1 ;  /* 0x0000000c2d2a7211 */ /* 0x080fe200078608ff */
[C---:B0-----:R-:W-:Y:S01]  /*3f10*/  IMAD R15, R80.reuse, 0x2, R67 ;  /* 0x00000002500f7824 */ /* 0x041fe200078e0243 */
[----:B------:R-:W-:Y:S01]  /*3f20*/  LEA R36, P5, R37, R12, 0x1 ;  /* 0x0000000c25247211 */ /* 0x000fe200078a08ff */
[----:B------:R-:W0:Y:S01]  /*3f30*/  LDS.128 R8, [R8] ;  /* 0x0000000008087984 */ /* 0x000e220000000c00 */
[-C--:B------:R-:W-:Y:S01]  /*3f40*/  LEA.HI.X.SX32 R39, R43, R0.reuse, 0x1, P4 ;  /* 0x000000002b277211 */ /* 0x080fe200020f0eff */
[----:B------:R-:W-:Y:S01]  /*3f50*/  IMAD R69, R80, 0x2, R15 ;  /* 0x0000000250457824 */ /* 0x000fe200078e020f */
[----:B------:R-:W-:-:S02]  /*3f60*/  LEA.HI.X.SX32 R43, R45, R0, 0x1, P3 ;  /* 0x000000002d2b7211 */ /* 0x000fc400018f0eff */
[----:B------:R-:W-:Y:S02]  /*3f70*/  LEA R44, P3, R47, R12, 0x1 ;  /* 0x0000000c2f2c7211 */ /* 0x000fe400078608ff */
[----:B------:R-:W-:Y:S02]  /*3f80*/  LEA.HI.X.SX32 R37, R37, R0, 0x1, P5 ;  /* 0x0000000025257211 */ /* 0x000fe400028f0eff */
[-C--:B------:R-:W-:Y:S02]  /*3f90*/  LEA R46, P4, R49, R12.reuse, 0x1 ;  /* 0x0000000c312e7211 */ /* 0x080fe400078808ff */
[----:B------:R-:W-:Y:S02]  /*3fa0*/  LEA R48, P5, R51, R12, 0x1 ;  /* 0x0000000c33307211 */ /* 0x000fe400078a08ff */
[----:B------:R-:W-:Y:S02]  /*3fb0*/  LEA.HI.X.SX32 R45, R47, R0, 0x1, P3 ;  /* 0x000000002f2d7211 */ /* 0x000fe400018f0eff */
[----:B------:R-:W-:-:S02]  /*3fc0*/  LEA R71, R80, R69, 0x1 ;  /* 0x0000004550477211 */ /* 0x000fc400078e08ff */
[----:B------:R-:W-:Y:S02]  /*3fd0*/  LEA.HI.X.SX32 R47, R49, R0, 0x1, P4 ;  /* 0x00000000312f7211 */ /* 0x000fe400020f0eff */
[----:B------:R-:W-:Y:S01]  /*3fe0*/  LEA R50, P3, R53, R12, 0x1 ;  /* 0x0000000c35327211 */ /* 0x000fe200078608ff */
[C---:B------:R-:W-:Y:S01]  /*3ff0*/  IMAD R73, R80.reuse, 0x2, R71 ;  /* 0x0000000250497824 */ /* 0x040fe200078e0247 */
[----:B------:R-:W-:Y:S02]  /*4000*/  LEA.HI.X.SX32 R49, R51, R0, 0x1, P5 ;  /* 0x0000000033317211 */ /* 0x000fe400028f0eff */
[-C--:B------:R-:W-:Y:S01]  /*4010*/  LEA R52, P4, R55, R12.reuse, 0x1 ;  /* 0x0000000c37347211 */ /* 0x080fe200078808ff */
[C---:B------:R-:W-:Y:S01]  /*4020*/  IMAD R75, R80.reuse, 0x2, R73 ;  /* 0x00000002504b7824 */ /* 0x040fe200078e0249 */
[----:B------:R-:W-:Y:S02]  /*4030*/  LEA R54, P5, R57, R12, 0x1 ;  /* 0x0000000c39367211 */ /* 0x000fe400078a08ff */
[-C--:B------:R-:W-:Y:S01]  /*4040*/  LEA.HI.X.SX32 R51, R53, R0.reuse, 0x1, P3 ;  /* 0x0000000035337211 */ /* 0x080fe200018f0eff */
[----:B------:R-:W-:Y:S01]  /*4050*/  IMAD R77, R80, 0x2, R75 ;  /* 0x00000002504d7824 */ /* 0x000fe200078e024b */
[----:B------:R-:W-:Y:S01]  /*4060*/  LEA.HI.X.SX32 R53, R55, R0, 0x1, P4 ;  /* 0x0000000037357211 */ /* 0x000fe200020f0eff */
[----:B-1----:R-:W-:Y:S01]  /*4070*/  STG.E.U16 [R28.64], R20 ;  /* 0x000000141c007986 */ /* 0x002fe2000c101506 */
[----:B------:R-:W-:-:S02]  /*4080*/  LEA R56, P3, R59, R12, 0x1 ;  /* 0x0000000c3b387211 */ /* 0x000fc400078608ff */
[----:B------:R-:W-:Y:S01]  /*4090*/  LEA.HI.X.SX32 R55, R57, R0, 0x1, P5 ;  /* 0x0000000039377211 */ /* 0x000fe200028f0eff */
[----:B------:R-:W-:Y:S01]  /*40a0*/  STG.E.U16 [R26.64], R16 ;  /* 0x000000101a007986 */ /* 0x000fe2000c101506 */
[-C--:B------:R-:W-:Y:S02]  /*40b0*/  LEA R58, P4, R61, R12.reuse, 0x1 ;  /* 0x0000000c3d3a7211 */ /* 0x080fe400078808ff */
[----:B------:R-:W-:Y:S02]  /*40c0*/  LEA R60, P5, R63, R12, 0x1 ;  /* 0x0000000c3f3c7211 */ /* 0x000fe400078a08ff */
[-C--:B------:R-:W-:Y:S01]  /*40d0*/  LEA.HI.X.SX32 R57, R59, R0.reuse, 0x1, P3 ;  /* 0x000000003b397211 */ /* 0x080fe200018f0eff */
[----:B0-----:R0:W-:Y:S01]  /*40e0*/  STG.E.U16 [R24.64], R8 ;  /* 0x0000000818007986 */ /* 0x0011e2000c101506 */
[----:B------:R-:W-:Y:S02]  /*40f0*/  LEA.HI.X.SX32 R59, R61, R0, 0x1, P4 ;  /* 0x000000003d3b7211 */ /* 0x000fe400020f0eff */
[----:B------:R-:W-:Y:S01]  /*4100*/  LEA R62, P3, R65, R12, 0x1 ;  /* 0x0000000c413e7211 */ /* 0x000fe200078608ff */
[----:B------:R-:W-:Y:S01]  /*4110*/  STG.E.U16 [R30.64], R4 ;  /* 0x000000041e007986 */ /* 0x000fe2000c101506 */
[----:B------:R-:W-:-:S02]  /*4120*/  LEA.HI.X.SX32 R61, R63, R0, 0x1, P5 ;  /* 0x000000003f3d7211 */ /* 0x000fc400028f0eff */
[-C--:B------:R-:W-:Y:S02]  /*4130*/  LEA R64, P4, R67, R12.reuse, 0x1 ;  /* 0x0000000c43407211 */ /* 0x080fe400078808ff */
[----:B------:R-:W-:Y:S02]  /*4140*/  LEA R66, P5, R15, R12, 0x1 ;  /* 0x0000000c0f427211 */ /* 0x000fe400078a08ff */
[-C--:B------:R-:W-:Y:S02]  /*4150*/  LEA.HI.X.SX32 R63, R65, R0.reuse, 0x1, P3 ;  /* 0x00000000413f7211 */ /* 0x080fe400018f0eff */
[-C--:B------:R-:W-:Y:S02]  /*4160*/  LEA.HI.X.SX32 R65, R67, R0.reuse, 0x1, P4 ;  /* 0x0000000043417211 */ /* 0x080fe400020f0eff */
[----:B------:R-:W-:Y:S02]  /*4170*/  LEA.HI.X.SX32 R67, R15, R0, 0x1, P5 ;  /* 0x000000000f437211 */ /* 0x000fe400028f0eff */
[----:B------:R-:W-:-:S02]  /*4180*/  LEA R15, R80, R77, 0x1 ;  /* 0x0000004d500f7211 */ /* 0x000fc400078e08ff */
[-C--:B------:R-:W-:Y:S02]  /*4190*/  LEA R72, P5, R73, R12.reuse, 0x1 ;  /* 0x0000000c49487211 */ /* 0x080fe400078a08ff */
[-C--:B------:R-:W-:Y:S01]  /*41a0*/  LEA R68, P3, R69, R12.reuse, 0x1 ;  /* 0x0000000c45447211 */ /* 0x080fe200078608ff */
[C---:B------:R-:W-:Y:S01]  /*41b0*/  IMAD R81, R80.reuse, 0x2, R15 ;  /* 0x0000000250517824 */ /* 0x040fe200078e020f */
[----:B------:R-:W-:Y:S02]  /*41c0*/  LEA R70, P4, R71, R12, 0x1 ;  /* 0x0000000c47467211 */ /* 0x000fe400078808ff */
[----:B------:R-:W-:Y:S01]  /*41d0*/  LEA.HI.X.SX32 R73, R73, R0, 0x1, P5 ;  /* 0x0000000049497211 */ /* 0x000fe200028f0eff */
[C---:B------:R-:W-:Y:S01]  /*41e0*/  IMAD R83, R80.reuse, 0x2, R81 ;  /* 0x0000000250537824 */ /* 0x040fe200078e0251 */
[----:B------:R-:W-:Y:S02]  /*41f0*/  LEA R78, P5, R15, R12, 0x1 ;  /* 0x0000000c0f4e7211 */ /* 0x000fe400078a08ff */
[-C--:B------:R-:W-:Y:S01]  /*4200*/  LEA.HI.X.SX32 R69, R69, R0.reuse, 0x1, P3 ;  /* 0x0000000045457211 */ /* 0x080fe200018f0eff */
[----:B------:R-:W-:Y:S01]  /*4210*/  IMAD R85, R80, 0x2, R83 ;  /* 0x0000000250557824 */ /* 0x000fe200078e0253 */
[----:B------:R-:W-:-:S02]  /*4220*/  LEA.HI.X.SX32 R71, R71, R0, 0x1, P4 ;  /* 0x0000000047477211 */ /* 0x000fc400020f0eff */
[-C--:B------:R-:W-:Y:S02]  /*4230*/  LEA R74, P3, R75, R12.reuse, 0x1 ;  /* 0x0000000c4b4a7211 */ /* 0x080fe400078608ff */
[----:B------:R-:W-:Y:S02]  /*4240*/  LEA R76, P4, R77, R12, 0x1 ;  /* 0x0000000c4d4c7211 */ /* 0x000fe400078808ff */
[-C--:B------:R-:W-:Y:S02]  /*4250*/  LEA.HI.X.SX32 R79, R15, R0.reuse, 0x1, P5 ;  /* 0x000000000f4f7211 */ /* 0x080fe400028f0eff */
[----:B------:R-:W-:Y:S02]  /*4260*/  LEA R15, R80, R85, 0x1 ;  /* 0x00000055500f7211 */ /* 0x000fe400078e08ff */
[-C--:B------:R-:W-:Y:S02]  /*4270*/  LEA.HI.X.SX32 R75, R75, R0.reuse, 0x1, P3 ;  /* 0x000000004b4b7211 */ /* 0x080fe400018f0eff */
[----:B------:R-:W-:-:S02]  /*4280*/  LEA.HI.X.SX32 R77, R77, R0, 0x1, P4 ;  /* 0x000000004d4d7211 */ /* 0x000fc400020f0eff */
[-C--:B------:R-:W-:Y:S02]  /*4290*/  LEA R80, P3, R81, R12.reuse, 0x1 ;  /* 0x0000000c51507211 */ /* 0x080fe400078608ff */
[-C--:B------:R-:W-:Y:S02]  /*42a0*/  LEA R82, P4, R83, R12.reuse, 0x1 ;  /* 0x0000000c53527211 */ /* 0x080fe400078808ff */
[-C--:B------:R-:W-:Y:S02]  /*42b0*/  LEA R84, P5, R85, R12.reuse, 0x1 ;  /* 0x0000000c55547211 */ /* 0x080fe400078a08ff */
[----:B------:R-:W-:Y:S02]  /*42c0*/  LEA R86, P6, R15, R12, 0x1 ;  /* 0x0000000c0f567211 */ /* 0x000fe400078c08ff */
[-C--:B------:R-:W-:Y:S02]  /*42d0*/  LEA.HI.X.SX32 R81, R81, R0.reuse, 0x1, P3 ;  /* 0x0000000051517211 */ /* 0x080fe400018f0eff */
[----:B------:R-:W-:-:S02]  /*42e0*/  LEA.HI.X.SX32 R83, R83, R0, 0x1, P4 ;  /* 0x0000000053537211 */ /* 0x000fc400020f0eff */
[-C--:B------:R-:W-:Y:S02]  /*42f0*/  LEA.HI.X.SX32 R85, R85, R0.reuse, 0x1, P5 ;  /* 0x0000000055557211 */ /* 0x080fe400028f0eff */
[----:B------:R-:W-:Y:S02]  /*4300*/  LEA.HI.X.SX32 R87, R15, R0, 0x1, P6 ;  /* 0x000000000f577211 */ /* 0x000fe400030f0eff */
[----:B------:R-:W-:Y:S02]  /*4310*/  PRMT R0, R20, 0x7632, R0 ;  /* 0x0000763214007816 */ /* 0x000fe40000000000 */
[----:B------:R-:W-:Y:S02]  /*4320*/  PRMT R12, R16, 0x7632, R12 ;  /* 0x00007632100c7816 */ /* 0x000fe4000000000c */
[----:B------:R-:W-:Y:S01]  /*4330*/  PRMT R15, R8, 0x7632, R15 ;  /* 0x00007632080f7816 */ /* 0x000fe2000000000f */
[----:B------:R1:W-:Y:S01]  /*4340*/  STG.E.U16 [R32.64], R0 ;  /* 0x0000000020007986 */ /* 0x0003e2000c101506 */
[----:B0-----:R-:W-:-:S02]  /*4350*/  PRMT R25, R4, 0x7632, R25 ;  /* 0x0000763204197816 */ /* 0x001fc40000000019 */
[----:B------:R-:W-:Y:S01]  /*4360*/  PRMT R24, R21, 0x7632, R24 ;  /* 0x0000763215187816 */ /* 0x000fe20000000018 */
[----:B------:R0:W-:Y:S01]  /*4370*/  STG.E.U16 [R34.64], R12 ;  /* 0x0000000c22007986 */ /* 0x0001e2000c101506 */
[----:B------:R-:W-:Y:S02]  /*4380*/  PRMT R26, R9, 0x7632, R26 ;  /* 0x00007632091a7816 */ /* 0x000fe4000000001a */
[----:B------:R-:W-:Y:S01]  /*4390*/  PRMT R27, R5, 0x7632, R27 ;  /* 0x00007632051b7816 */ /* 0x000fe2000000001b */
[----:B------:R-:W-:Y:S04]  /*43a0*/  STG.E.U16 [R36.64], R15 ;  /* 0x0000000f24007986 */ /* 0x000fe8000c101506 */
[----:B------:R2:W-:Y:S01]  /*43b0*/  STG.E.U16 [R40.64], R25 ;  /* 0x0000001928007986 */ /* 0x0005e2000c101506 */
[----:B-1----:R-:W-:-:S02]  /*43c0*/  PRMT R0, R17, 0x7632, R0 ;  /* 0x0000763211007816 */ /* 0x002fc40000000000 */
[----:B------:R-:W-:Y:S01]  /*43d0*/  PRMT R32, R22, 0x7632, R32 ;  /* 0x0000763216207816 */ /* 0x000fe20000000020 */
[----:B------:R-:W-:Y:S01]  /*43e0*/  STG.E.U16 [R38.64], R21 ;  /* 0x0000001526007986 */ /* 0x000fe2000c101506 */
[----:B------:R-:W-:Y:S02]  /*43f0*/  PRMT R33, R18, 0x7632, R33 ;  /* 0x0000763212217816 */ /* 0x000fe40000000021 */
[----:B0-----:R-:W-:Y:S01]  /*4400*/  PRMT R34, R10, 0x7632, R34 ;  /* 0x000076320a227816 */ /* 0x001fe20000000022 */
[----:B------:R0:W-:Y:S01]  /*4410*/  STG.E.U16 [R42.64], R17 ;  /* 0x000000112a007986 */ /* 0x0001e2000c101506 */
[----:B------:R-:W-:-:S03]  /*4420*/  PRMT R35, R6, 0x7632, R35 ;  /* 0x0000763206237816 */ /* 0x000fc60000000023 */
[----:B------:R-:W-:Y:S01]  /*4430*/  STG.E.U16 [R44.64], R9 ;  /* 0x000000092c007986 */ /* 0x000fe2000c101506 */
[----:B--2---:R-:W-:Y:S02]  /*4440*/  PRMT R40, R23, 0x7632, R40 ;  /* 0x0000763217287816 */ /* 0x004fe40000000028 */
[----:B------:R-:W-:Y:S01]  /*4450*/  PRMT R41, R19, 0x7632, R41 ;  /* 0x0000763213297816 */ /* 0x000fe20000000029 */
[----:B------:R-:W-:Y:S04]  /*4460*/  STG.E.U16 [R46.64], R5 ;  /* 0x000000052e007986 */ /* 0x000fe8000c101506 */
[----:B------:R-:W-:Y:S01]  /*4470*/  STG.E.U16 [R48.64], R24 ;  /* 0x0000001830007986 */ /* 0x000fe2000c101506 */
[----:B0-----:R-:W-:Y:S02]  /*4480*/  PRMT R42, R11, 0x7632, R42 ;  /* 0x000076320b2a7816 */ /* 0x001fe4000000002a */
[----:B------:R-:W-:Y:S01]  /*4490*/  PRMT R43, R7, 0x7632, R43 ;  /* 0x00007632072b7816 */ /* 0x000fe2000000002b */
[----:B------:R0:W-:Y:S04]  /*44a0*/  STG.E.U16 [R50.64], R0 ;  /* 0x0000000032007986 */ /* 0x0001e8000c101506 */
[----:B------:R1:W-:Y:S04]  /*44b0*/  STG.E.U16 [R52.64], R26 ;  /* 0x0000001a34007986 */ /* 0x0003e8000c101506 */
[----:B------:R1:W-:Y:S04]  /*44c0*/  STG.E.U16 [R54.64], R27 ;  /* 0x0000001b36007986 */ /* 0x0003e8000c101506 */
[----:B------:R1:W-:Y:S01]  /*44d0*/  STG.E.U16 [R56.64], R22 ;  /* 0x0000001638007986 */ /* 0x0003e2000c101506 */
[----:B0-----:R-:W-:-:S02]  /*44e0*/  FSEL R0, R3, -INF , P1 ;  /* 0xff80000003007808 */ /* 0x001fc40000800000 */
[----:B------:R-:W-:Y:S01]  /*44f0*/  FSEL R3, R88, -INF , P2 ;  /* 0xff80000058037808 */ /* 0x000fe20001000000 */
[----:B------:R1:W-:Y:S02]  /*4500*/  STG.E.U16 [R58.64], R18 ;  /* 0x000000123a007986 */ /* 0x0003e4000c101506 */
[----:B------:R-:W-:Y:S02]  /*4510*/  FFMA R4, R0, 0.69314718246459960938, R97 ;  /* 0x3f31721800047823 */ /* 0x000fe40000000061 */
[----:B------:R1:W-:Y:S01]  /*4520*/  STG.E.U16 [R60.64], R10 ;  /* 0x0000000a3c007986 */ /* 0x0003e2000c101506 */
[----:B------:R-:W-:-:S03]  /*4530*/  FFMA R5, R3, 0.69314718246459960938, R96 ;  /* 0x3f31721803057823 */ /* 0x000fc60000000060 */
[----:B------:R1:W-:Y:S04]  /*4540*/  STG.E.U16 [R62.64], R6 ;  /* 0x000000063e007986 */ /* 0x0003e8000c101506 */
        /* <DEDUP_REMOVED lines=12> */
[----:B------:R-:W-:Y:S06]  /*4610*/  BAR.SYNC.DEFER_BLOCKING 0x0 ;  /* 0x0000000000007b1d */ /* 0x000fec0000010000 */
[----:B------:R1:W-:Y:S04]  /*4620*/  STS.64 [R13], R4 ;  /* 0x000000040d007388 */ /* 0x0003e80000000a00 */
[----:B------:R-:W-:Y:S06]  /*4630*/  BAR.SYNC.DEFER_BLOCKING 0x0 ;  /* 0x0000000000007b1d */ /* 0x000fec0000010000 */
[----:B------:R-:W-:Y:S05]  /*4640*/  @P0 EXIT ;  /* 0x000000000000094d */ /* 0x000fea0003800000 */
[----:B-1----:R-:W0:Y:S01]  /*4650*/  LDS R7, [R14] ;  /* 0x000000000e077984 */ /* 0x002e220000000800 */
[----:B------:R-:W-:-:S02]  /*4660*/  IMAD R2, R2, c[0x0][0x1cc], RZ ;  /* 0x0000730002027a24 */ /* 0x000fc400078e02ff */
[----:B------:R-:W-:Y:S02]  /*4670*/  IMAD.SHL.U32 R4, R90, 0x4, RZ ;  /* 0x000000045a047824 */ /* 0x000fe400078e00ff */
[----:B------:R-:W-:Y:S02]  /*4680*/  IMAD.SHL.U32 R3, R2, 0x4, RZ ;  /* 0x0000000402037824 */ /* 0x000fe400078e00ff */
[----:B------:R-:W-:-:S04]  /*4690*/  IMAD.HI R5, R90, 0x4, RZ ;  /* 0x000000045a057827 */ /* 0x000fc800078e02ff */
[----:B------:R-:W-:Y:S01]  /*46a0*/  IMAD.HI R0, R2, 0x4, RZ ;  /* 0x0000000402007827 */ /* 0x000fe200078e02ff */
[----:B------:R-:W-:-:S04]  /*46b0*/  IADD3 R2, P0, P1, R4, c[0x0][0x180], R3 ;  /* 0x0000600004027a10 */ /* 0x000fc8000791e003 */
[----:B------:R-:W-:-:S05]  /*46c0*/  IADD3.X R3, R5, c[0x0][0x184], R0, P0, P1 ;  /* 0x0000610005037a10 */ /* 0x000fca00007e2400 */
[----:B0-----:R-:W-:Y:S01]  /*46d0*/  STG.E [R2.64], R7 ;  /* 0x0000000702007986 */ /* 0x001fe2000c101906 */
[----:B------:R-:W-:Y:S05]  /*46e0*/  EXIT ;  /* 0x000000000000794d */ /* 0x000fea0003800000 */
.L_x_2:
[----:B------:R-:W-:-:S00]  /*46f0*/  BRA `(.L_x_2) ;  /* 0xfffffff000007947 */ /* 0x000fc0000383ffff */
[----:B------:R-:W-:-:S00]  /*4700*/  NOP ;  /* 0x0000000000007918 */ /* 0x000fc00000000000 */
[----:B------:R-:W-:-:S00]  /*4710*/  NOP ;  /* 0x0000000000007918 */ /* 0x000fc00000000000 */
[----:B------:R-:W-:-:S00]  /*4720*/  NOP ;  /* 0x0000000000007918 */ /* 0x000fc00000000000 */
[----:B------:R-:W-:-:S00]  /*4730*/  NOP ;  /* 0x0000000000007918 */ /* 0x000fc00000000000 */
[----:B------:R-:W-:-:S00]  /*4740*/  NOP ;  /* 0x0000000000007918 */ /* 0x000fc00000000000 */
[----:B------:R-:W-:-:S00]  /*4750*/  NOP ;  /* 0x0000000000007918 */ /* 0x000fc00000000000 */
[----:B------:R-:W-:-:S00]  /*4760*/  NOP ;  /* 0x0000000000007918 */ /* 0x000fc00000000000 */
[----:B------:R-:W-:-:S00]  /*4770*/  NOP ;  /* 0x0000000000007918 */ /* 0x000fc00000000000 */
.L_x_3:


//--------------------- .nv.global.init           --------------------------
	.section	.nv.global.init,"aw",@progbits
.nv.global.init:
	.type		_$_str,@object
	.size		_$_str,(.L_0 - _$_str)
_$_str:
        /*0000*/ 	.byte	0x5f, 0x5f, 0x43, 0x55, 0x44, 0x41, 0x5f, 0x46, 0x54, 0x5a, 0x00
.L_0:


//--------------------- .nv.shared.attn_fwd       --------------------------
	.section	.nv.shared.attn_fwd,"aw",@nobits
	.sectionflags	@""
	.align	16
